// auto-generated by cutlass_sweep.gemm — config: {"arch": "sm_90", "cluster_m": 1, "cluster_n": 2, "dtype": "tf32", "stages": 5, "tile_k": 128, "tile_m": 128, "tile_n": 128}
#include "cutlass/cutlass.h"
#include "cutlass/gemm/collective/collective_builder.hpp"
#include "cutlass/gemm/device/gemm_universal_adapter.h"
#include "cutlass/gemm/kernel/gemm_universal.hpp"
#include "cutlass/epilogue/collective/collective_builder.hpp"

using ElemA = cutlass::tfloat32_t;
using ElemB = cutlass::tfloat32_t;
using ElemCD = cutlass::tfloat32_t;
using Acc  = float;
using TileShape    = cute::Shape<cute::_128, cute::_128, cute::_128>;
using ClusterShape = cute::Shape<cute::_1, cute::_2, cute::_1>;

using CollectiveEpilogue = typename cutlass::epilogue::collective::CollectiveBuilder<
    cutlass::arch::Sm90, cutlass::arch::OpClassTensorOp,
    TileShape, ClusterShape,
    cutlass::epilogue::collective::EpilogueTileAuto,
    Acc, Acc,
    ElemCD, cutlass::layout::RowMajor, 128 / cutlass::sizeof_bits<ElemCD>::value,
    ElemCD, cutlass::layout::RowMajor, 128 / cutlass::sizeof_bits<ElemCD>::value,
    cutlass::epilogue::collective::EpilogueScheduleAuto
  >::CollectiveOp;

using CollectiveMainloop = typename cutlass::gemm::collective::CollectiveBuilder<
    cutlass::arch::Sm90, cutlass::arch::OpClassTensorOp,
    ElemA, cutlass::layout::RowMajor, 128 / cutlass::sizeof_bits<ElemA>::value,
    ElemB, cutlass::layout::ColumnMajor, 128 / cutlass::sizeof_bits<ElemB>::value,
    Acc,
    TileShape, ClusterShape,
    cutlass::gemm::collective::StageCount<5>,
    cutlass::gemm::collective::KernelScheduleAuto
  >::CollectiveOp;

using GemmKernel = cutlass::gemm::kernel::GemmUniversal<
    cute::Shape<int,int,int,int>,
    CollectiveMainloop,
    CollectiveEpilogue
>;
using Gemm = cutlass::gemm::device::GemmUniversalAdapter<GemmKernel>;

// Force the device kernel symbol into the cubin without needing a host main.
auto* _anchor = &cutlass::device_kernel<GemmKernel>;


// ===== COMPILED SASS (sm_90a) =====

	.target	sm_90a

	.elftype	@"ET_EXEC"


//--------------------- .note.nv.tkinfo           --------------------------
	.section	.note.nv.tkinfo,"",@"SHT_NOTE"
	.sectionflags	@"SHF_NOTE_NV_TKINFO"
	.tkinfo
        /*0018*/ 	.word	0x00000002
        /*0030*/ 	.string	""
        /*0030*/ 	.string	"ptxas"
        /*0030*/ 	.string	"Cuda compilation tools, release 13.0, V13.0.88"
        /*0030*/ 	.string	"Build cuda_13.0.r13.0/compiler.36424714_0"
        /*0030*/ 	.string	"-arch sm_90a -m 64 "



//--------------------- .note.nv.cuinfo           --------------------------
	.section	.note.nv.cuinfo,"",@"SHT_NOTE"
	.sectionflags	@"SHF_NOTE_NV_CUINFO"
        /*0018*/ 	.short	0x0002
        /*001a*/ 	.short	0x005a
        /*001c*/ 	.short	0x0082
	.zero		2


//--------------------- .nv.info                  --------------------------
	.section	.nv.info,"",@"SHT_CUDA_INFO"
	.align	4


	//----- nvinfo : EIATTR_REGCOUNT
	.align		4
        /*0000*/ 	.byte	0x04, 0x2f
        /*0002*/ 	.short	(.L_15 - .L_14)
	.align		4
.L_14:
        /*0004*/ 	.word	index@(_ZN7cutlass13device_kernelINS_4gemm6kernel13GemmUniversalIN4cute5tupleIJiiiiEEENS1_10collective13CollectiveMmaINS1_34MainloopSm90TmaGmmaWarpSpecializedILi5ENS5_IJNS4_1CILi1EEENSA_ILi2EEESB_EEENS1_35KernelTmaWarpSpecializedCooperativeEEENS5_IJNSA_ILi128EEESG_SG_EEENS_10tfloat32_tENS5_IJlSB_lEEESI_SJ_NS4_8TiledMMAINS4_8MMA_AtomIJNS4_4SM904GMMA30MMA_64x128x8_F32TF32TF32_SS_TNILNSN_7ScaleInE1ELSP_1EEEEEENS4_6LayoutINS5_IJSC_SB_SB_EEENS5_IJSB_NSA_ILi0EEESU_EEEEENS5_IJNS4_10UnderscoreESX_SX_EEEEENS4_23SM90_TMA_LOAD_MULTICASTENS4_14ComposedLayoutINS4_7SwizzleILi3ELi4ELi3EEENS4_18smem_ptr_flag_bitsILi32EEENSS_INS5_IJNSA_ILi8EEENSA_ILi32EEEEEENS5_IJS17_SB_EEEEEEEvNS4_8identityENS4_13SM90_TMA_LOADES1B_vS1C_EENS_8epilogue10collective6detail29Sm90TmaWarpSpecializedAdapterINS1G_15DefaultEpilogueISI_SJ_SJ_NS1F_6thread17LinearCombinationISI_Li1EffLNS1K_9ScaleType4KindE0ELNS_15FloatRoundStyleE2ESI_EENS1_15EpilogueDefaultEEEEEvvEEEEvNT_6ParamsE)
        /*0008*/ 	.word	0x000000a8


	//----- nvinfo : EIATTR_FRAME_SIZE
	.align		4
.L_15:
        /*000c*/ 	.byte	0x04, 0x11
        /*000e*/ 	.short	(.L_17 - .L_16)
	.align		4
.L_16:
        /*0010*/ 	.word	index@(_ZN7cutlass13device_kernelINS_4gemm6kernel13GemmUniversalIN4cute5tupleIJiiiiEEENS1_10collective13CollectiveMmaINS1_34MainloopSm90TmaGmmaWarpSpecializedILi5ENS5_IJNS4_1CILi1EEENSA_ILi2EEESB_EEENS1_35KernelTmaWarpSpecializedCooperativeEEENS5_IJNSA_ILi128EEESG_SG_EEENS_10tfloat32_tENS5_IJlSB_lEEESI_SJ_NS4_8TiledMMAINS4_8MMA_AtomIJNS4_4SM904GMMA30MMA_64x128x8_F32TF32TF32_SS_TNILNSN_7ScaleInE1ELSP_1EEEEEENS4_6LayoutINS5_IJSC_SB_SB_EEENS5_IJSB_NSA_ILi0EEESU_EEEEENS5_IJNS4_10UnderscoreESX_SX_EEEEENS4_23SM90_TMA_LOAD_MULTICASTENS4_14ComposedLayoutINS4_7SwizzleILi3ELi4ELi3EEENS4_18smem_ptr_flag_bitsILi32EEENSS_INS5_IJNSA_ILi8EEENSA_ILi32EEEEEENS5_IJS17_SB_EEEEEEEvNS4_8identityENS4_13SM90_TMA_LOADES1B_vS1C_EENS_8epilogue10collective6detail29Sm90TmaWarpSpecializedAdapterINS1G_15DefaultEpilogueISI_SJ_SJ_NS1F_6thread17LinearCombinationISI_Li1EffLNS1K_9ScaleType4KindE0ELNS_15FloatRoundStyleE2ESI_EENS1_15EpilogueDefaultEEEEEvvEEEEvNT_6ParamsE)
        /*0014*/ 	.word	0x00000000


	//----- nvinfo : EIATTR_MIN_STACK_SIZE
	.align		4
.L_17:
        /*0018*/ 	.byte	0x04, 0x12
        /*001a*/ 	.short	(.L_19 - .L_18)
	.align		4
.L_18:
        /*001c*/ 	.word	index@(_ZN7cutlass13device_kernelINS_4gemm6kernel13GemmUniversalIN4cute5tupleIJiiiiEEENS1_10collective13CollectiveMmaINS1_34MainloopSm90TmaGmmaWarpSpecializedILi5ENS5_IJNS4_1CILi1EEENSA_ILi2EEESB_EEENS1_35KernelTmaWarpSpecializedCooperativeEEENS5_IJNSA_ILi128EEESG_SG_EEENS_10tfloat32_tENS5_IJlSB_lEEESI_SJ_NS4_8TiledMMAINS4_8MMA_AtomIJNS4_4SM904GMMA30MMA_64x128x8_F32TF32TF32_SS_TNILNSN_7ScaleInE1ELSP_1EEEEEENS4_6LayoutINS5_IJSC_SB_SB_EEENS5_IJSB_NSA_ILi0EEESU_EEEEENS5_IJNS4_10UnderscoreESX_SX_EEEEENS4_23SM90_TMA_LOAD_MULTICASTENS4_14ComposedLayoutINS4_7SwizzleILi3ELi4ELi3EEENS4_18smem_ptr_flag_bitsILi32EEENSS_INS5_IJNSA_ILi8EEENSA_ILi32EEEEEENS5_IJS17_SB_EEEEEEEvNS4_8identityENS4_13SM90_TMA_LOADES1B_vS1C_EENS_8epilogue10collective6detail29Sm90TmaWarpSpecializedAdapterINS1G_15DefaultEpilogueISI_SJ_SJ_NS1F_6thread17LinearCombinationISI_Li1EffLNS1K_9ScaleType4KindE0ELNS_15FloatRoundStyleE2ESI_EENS1_15EpilogueDefaultEEEEEvvEEEEvNT_6ParamsE)
        /*0020*/ 	.word	0x00000000
.L_19:


//--------------------- .nv.compat                --------------------------
	.section	.nv.compat,"",@"SHT_CUDA_COMPAT_INFO"
	.align	4
        /*0000*/ 	.byte	0x02, 0x09, 0x01, 0x00, 0x02, 0x02, 0x04, 0x00, 0x02, 0x05, 0x05, 0x00, 0x03, 0x07, 0x01, 0x01
        /*0010*/ 	.byte	0x02, 0x03, 0x01, 0x00, 0x02, 0x06, 0x01, 0x00, 0x04, 0x0b, 0x08, 0x00, 0x00, 0x00, 0x00, 0x00
        /*0020*/ 	.byte	0x00, 0x00, 0x00, 0x00


//--------------------- .nv.info._ZN7cutlass13device_kernelINS_4gemm6kernel13GemmUniversalIN4cute5tupleIJiiiiEEENS1_10collective13CollectiveMmaINS1_34MainloopSm90TmaGmmaWarpSpecializedILi5ENS5_IJNS4_1CILi1EEENSA_ILi2EEESB_EEENS1_35KernelTmaWarpSpecializedCooperativeEEENS5_IJNSA_ILi128EEESG_SG_EEENS_10tfloat32_tENS5_IJlSB_lEEESI_SJ_NS4_8TiledMMAINS4_8MMA_AtomIJNS4_4SM904GMMA30MMA_64x128x8_F32TF32TF32_SS_TNILNSN_7ScaleInE1ELSP_1EEEEEENS4_6LayoutINS5_IJSC_SB_SB_EEENS5_IJSB_NSA_ILi0EEESU_EEEEENS5_IJNS4_10UnderscoreESX_SX_EEEEENS4_23SM90_TMA_LOAD_MULTICASTENS4_14ComposedLayoutINS4_7SwizzleILi3ELi4ELi3EEENS4_18smem_ptr_flag_bitsILi32EEENSS_INS5_IJNSA_ILi8EEENSA_ILi32EEEEEENS5_IJS17_SB_EEEEEEEvNS4_8identityENS4_13SM90_TMA_LOADES1B_vS1C_EENS_8epilogue10collective6detail29Sm90TmaWarpSpecializedAdapterINS1G_15DefaultEpilogueISI_SJ_SJ_NS1F_6thread17LinearCombinationISI_Li1EffLNS1K_9ScaleType4KindE0ELNS_15FloatRoundStyleE2ESI_EENS1_15EpilogueDefaultEEEEEvvEEEEvNT_6ParamsE --------------------------
	.section	.nv.info._ZN7cutlass13device_kernelINS_4gemm6kernel13GemmUniversalIN4cute5tupleIJiiiiEEENS1_10collective13CollectiveMmaINS1_34MainloopSm90TmaGmmaWarpSpecializedILi5ENS5_IJNS4_1CILi1EEENSA_ILi2EEESB_EEENS1_35KernelTmaWarpSpecializedCooperativeEEENS5_IJNSA_ILi128EEESG_SG_EEENS_10tfloat32_tENS5_IJlSB_lEEESI_SJ_NS4_8TiledMMAINS4_8MMA_AtomIJNS4_4SM904GMMA30MMA_64x128x8_F32TF32TF32_SS_TNILNSN_7ScaleInE1ELSP_1EEEEEENS4_6LayoutINS5_IJSC_SB_SB_EEENS5_IJSB_NSA_ILi0EEESU_EEEEENS5_IJNS4_10UnderscoreESX_SX_EEEEENS4_23SM90_TMA_LOAD_MULTICASTENS4_14ComposedLayoutINS4_7SwizzleILi3ELi4ELi3EEENS4_18smem_ptr_flag_bitsILi32EEENSS_INS5_IJNSA_ILi8EEENSA_ILi32EEEEEENS5_IJS17_SB_EEEEEEEvNS4_8identityENS4_13SM90_TMA_LOADES1B_vS1C_EENS_8epilogue10collective6detail29Sm90TmaWarpSpecializedAdapterINS1G_15DefaultEpilogueISI_SJ_SJ_NS1F_6thread17LinearCombinationISI_Li1EffLNS1K_9ScaleType4KindE0ELNS_15FloatRoundStyleE2ESI_EENS1_15EpilogueDefaultEEEEEvvEEEEvNT_6ParamsE,"",@"SHT_CUDA_INFO"
	.sectionflags	@""
	.align	4


	//----- nvinfo : EIATTR_CUDA_API_VERSION
	.align		4
        /*0000*/ 	.byte	0x04, 0x37
        /*0002*/ 	.short	(.L_21 - .L_20)
.L_20:
        /*0004*/ 	.word	0x00000082


	//----- nvinfo : EIATTR_KPARAM_INFO
	.align		4
.L_21:
        /*0008*/ 	.byte	0x04, 0x17
        /*000a*/ 	.short	(.L_23 - .L_22)
.L_22:
        /*000c*/ 	.word	0x00000000
        /*0010*/ 	.short	0x0000
        /*0012*/ 	.short	0x0070
        /*0014*/ 	.byte	0x00, 0xf0, 0x01, 0x10


	//----- nvinfo : EIATTR_SPARSE_MMA_MASK
	.align		4
.L_23:
        /*0018*/ 	.byte	0x03, 0x50
        /*001a*/ 	.short	0x0000


	//----- nvinfo : EIATTR_MAXREG_COUNT
	.align		4
        /*001c*/ 	.byte	0x03, 0x1b
        /*001e*/ 	.short	0x00a8


	//----- nvinfo : EIATTR_NUM_BARRIERS
	.align		4
        /*0020*/ 	.byte	0x02, 0x4c
        /*0022*/ 	.byte	0x01
	.zero		1


	//----- nvinfo : EIATTR_EXTERNS
	.align		4
        /*0024*/ 	.byte	0x04, 0x0f
        /*0026*/ 	.short	(.L_25 - .L_24)


	//   ....[0]....
	.align		4
.L_24:
        /*0028*/ 	.word	index@(__assertfail)


	//----- nvinfo : EIATTR_MERCURY_ISA_VERSION
	.align		4
.L_25:
        /*002c*/ 	.byte	0x03, 0x5f
        /*002e*/ 	.short	0x0101


	//----- nvinfo : EIATTR_INT_WARP_WIDE_INSTR_OFFSETS
	.align		4
        /*0030*/ 	.byte	0x04, 0x31
        /*0032*/ 	.short	(.L_27 - .L_26)


	//   ....[0]....
.L_26:
        /*0034*/ 	.word	0x00000450


	//   ....[1]....
        /*0038*/ 	.word	0x00000470


	//   ....[2]....
        /*003c*/ 	.word	0x00000640


	//   ....[3]....
        /*0040*/ 	.word	0x00002920


	//----- nvinfo : EIATTR_COOP_GROUP_MASK_REGIDS
	.align		4
.L_27:
        /*0044*/ 	.byte	0x04, 0x29
        /*0046*/ 	.short	(.L_29 - .L_28)


	//   ....[0]....
.L_28:
        /*0048*/ 	.word	0xffffffff


	//   ....[1]....
        /*004c*/ 	.word	0xffffffff


	//   ....[2]....
        /*0050*/ 	.word	0xffffffff


	//   ....[3]....
        /*0054*/ 	.word	0xffffffff


	//   ....[4]....
        /*0058*/ 	.word	0xffffffff


	//   ....[5]....
        /*005c*/ 	.word	0xffffffff


	//----- nvinfo : EIATTR_COOP_GROUP_INSTR_OFFSETS
	.align		4
.L_29:
        /*0060*/ 	.byte	0x04, 0x28
        /*0062*/ 	.short	(.L_31 - .L_30)


	//   ....[0]....
.L_30:
        /*0064*/ 	.word	0x00000060


	//   ....[1]....
        /*0068*/ 	.word	0x00000070


	//   ....[2]....
        /*006c*/ 	.word	0x00000130


	//   ....[3]....
        /*0070*/ 	.word	0x000002f0


	//   ....[4]....
        /*0074*/ 	.word	0x000007b0


	//   ....[5]....
        /*0078*/ 	.word	0x00001430


	//----- nvinfo : EIATTR_REG_RECONFIG
	.align		4
.L_31:
        /*007c*/ 	.byte	0x01, 0x54
	.zero		2


	//----- nvinfo : EIATTR_SYSCALL_OFFSETS
	.align		4
        /*0080*/ 	.byte	0x04, 0x46
        /*0082*/ 	.short	(.L_33 - .L_32)


	//   ....[0]....
.L_32:
        /*0084*/ 	.word	0x00001620


	//----- nvinfo : EIATTR_MBARRIER_INSTR_OFFSETS
	.align		4
.L_33:
        /*0088*/ 	.byte	0x04, 0x39
        /*008a*/ 	.short	(.L_35 - .L_34)


	//   ....[0]....
.L_34:
        /*008c*/ 	.word	0x00000230
        /*0090*/ 	.word	0x000000ff
        /*0094*/ 	.word	0x00000000
        /*0098*/ 	.short	0x0100
        /*009a*/ 	.byte	0x08
	.zero		1


	//   ....[1]....
        /*009c*/ 	.word	0x00000240
        /*00a0*/ 	.word	0x000000ff
        /*00a4*/ 	.word	0x00000028
        /*00a8*/ 	.short	0x0100
        /*00aa*/ 	.byte	0x08
	.zero		1


	//   ....[2]....
        /*00ac*/ 	.word	0x00000250
        /*00b0*/ 	.word	0x000000ff
        /*00b4*/ 	.word	0x00000008
        /*00b8*/ 	.short	0x0100
        /*00ba*/ 	.byte	0x08
	.zero		1


	//   ....[3]....
        /*00bc*/ 	.word	0x00000260
        /*00c0*/ 	.word	0x000000ff
        /*00c4*/ 	.word	0x00000030
        /*00c8*/ 	.short	0x0100
        /*00ca*/ 	.byte	0x08
	.zero		1


	//   ....[4]....
        /*00cc*/ 	.word	0x00000270
        /*00d0*/ 	.word	0x000000ff
        /*00d4*/ 	.word	0x00000010
        /*00d8*/ 	.short	0x0100
        /*00da*/ 	.byte	0x08
	.zero		1


	//   ....[5]....
        /*00dc*/ 	.word	0x00000280
        /*00e0*/ 	.word	0x000000ff
        /*00e4*/ 	.word	0x00000038
        /*00e8*/ 	.short	0x0100
        /*00ea*/ 	.byte	0x08
	.zero		1


	//   ....[6]....
        /*00ec*/ 	.word	0x00000290
        /*00f0*/ 	.word	0x000000ff
        /*00f4*/ 	.word	0x00000018
        /*00f8*/ 	.short	0x0100
        /*00fa*/ 	.byte	0x08
	.zero		1


	//   ....[7]....
        /*00fc*/ 	.word	0x000002a0
        /*0100*/ 	.word	0x000000ff
        /*0104*/ 	.word	0x00000040
        /*0108*/ 	.short	0x0100
        /*010a*/ 	.byte	0x08
	.zero		1


	//   ....[8]....
        /*010c*/ 	.word	0x000002b0
        /*0110*/ 	.word	0x000000ff
        /*0114*/ 	.word	0x00000020
        /*0118*/ 	.short	0x0100
        /*011a*/ 	.byte	0x08
	.zero		1


	//   ....[9]....
        /*011c*/ 	.word	0x000002c0
        /*0120*/ 	.word	0x000000ff
        /*0124*/ 	.word	0x00000048
        /*0128*/ 	.short	0x0100
        /*012a*/ 	.byte	0x08
	.zero		1


	//   ....[10]....
        /*012c*/ 	.word	0x000006e0
        /*0130*/ 	.word	0x000000ff
        /*0134*/ 	.word	0x00000060
        /*0138*/ 	.short	0x0100
        /*013a*/ 	.byte	0x06
	.zero		1


	//   ....[11]....
        /*013c*/ 	.word	0x00000760
        /*0140*/ 	.word	0x000000ff
        /*0144*/ 	.word	0x00000068
        /*0148*/ 	.short	0x0100
        /*014a*/ 	.byte	0x06
	.zero		1


	//   ....[12]....
        /*014c*/ 	.word	0x000016e0
        /*0150*/ 	.word	0x00000003
        /*0154*/ 	.word	0x00000000
        /*0158*/ 	.short	0x010a
        /*015a*/ 	.byte	0x3f
	.zero		1


	//   ....[13]....
        /*015c*/ 	.word	0x00001740
        /*0160*/ 	.word	0x00000003
        /*0164*/ 	.word	0x00000000
        /*0168*/ 	.short	0x010a
        /*016a*/ 	.byte	0x3f
	.zero		1


	//   ....[14]....
        /*016c*/ 	.word	0x00001ff0
        /*0170*/ 	.word	0x00000005
        /*0174*/ 	.word	0x00000000
        /*0178*/ 	.short	0x010a
        /*017a*/ 	.byte	0x3f
	.zero		1


	//   ....[15]....
        /*017c*/ 	.word	0x00002030
        /*0180*/ 	.word	0x00000005
        /*0184*/ 	.word	0x00000000
        /*0188*/ 	.short	0x010a
        /*018a*/ 	.byte	0x3f
	.zero		1


	//   ....[16]....
        /*018c*/ 	.word	0x000027d0
        /*0190*/ 	.word	0x00000004
        /*0194*/ 	.word	0x00000000
        /*0198*/ 	.short	0x0101
        /*019a*/ 	.byte	0x3f
	.zero		1


	//   ....[17]....
        /*019c*/ 	.word	0x000029c0
        /*01a0*/ 	.word	0x00000000
        /*01a4*/ 	.word	0x00000000
        /*01a8*/ 	.short	0x0101
        /*01aa*/ 	.byte	0x3f
	.zero		1


	//   ....[18]....
        /*01ac*/ 	.word	0x00007a50
        /*01b0*/ 	.word	0x00000017
        /*01b4*/ 	.word	0x00000028
        /*01b8*/ 	.short	0x010a
        /*01ba*/ 	.byte	0x3f
	.zero		1


	//   ....[19]....
        /*01bc*/ 	.word	0x00008000
        /*01c0*/ 	.word	0x00000006
        /*01c4*/ 	.word	0x00000068
        /*01c8*/ 	.short	0x0101
        /*01ca*/ 	.byte	0x3f
	.zero		1


	//   ....[20]....
        /*01cc*/ 	.word	0x00008740
        /*01d0*/ 	.word	0x00000007
        /*01d4*/ 	.word	0x00000000
        /*01d8*/ 	.short	0x010a
        /*01da*/ 	.byte	0x3f
	.zero		1


	//   ....[21]....
        /*01dc*/ 	.word	0x000087c0
        /*01e0*/ 	.word	0x00000006
        /*01e4*/ 	.word	0x00000000
        /*01e8*/ 	.short	0x010a
        /*01ea*/ 	.byte	0x3f
	.zero		1


	//   ....[22]....
        /*01ec*/ 	.word	0x00008850
        /*01f0*/ 	.word	0x00000007
        /*01f4*/ 	.word	0x00000000
        /*01f8*/ 	.short	0x010a
        /*01fa*/ 	.byte	0x3f
	.zero		1


	//   ....[23]....
        /*01fc*/ 	.word	0x000088e0
        /*0200*/ 	.word	0x00000006
        /*0204*/ 	.word	0x00000000
        /*0208*/ 	.short	0x010a
        /*020a*/ 	.byte	0x3f
	.zero		1


	//   ....[24]....
        /*020c*/ 	.word	0x00008970
        /*0210*/ 	.word	0x00000005
        /*0214*/ 	.word	0x00000000
        /*0218*/ 	.short	0x010a
        /*021a*/ 	.byte	0x3f
	.zero		1


	//   ....[25]....
        /*021c*/ 	.word	0x000089d0
        /*0220*/ 	.word	0x00000003
        /*0224*/ 	.word	0x00000000
        /*0228*/ 	.short	0x010a
        /*022a*/ 	.byte	0x3f
	.zero		1


	//   ....[26]....
        /*022c*/ 	.word	0x00008a20
        /*0230*/ 	.word	0x00000005
        /*0234*/ 	.word	0x00000000
        /*0238*/ 	.short	0x010a
        /*023a*/ 	.byte	0x3f
	.zero		1


	//   ....[27]....
        /*023c*/ 	.word	0x00008af0
        /*0240*/ 	.word	0x00000017
        /*0244*/ 	.word	0x00000028
        /*0248*/ 	.short	0x010a
        /*024a*/ 	.byte	0x3f
	.zero		1


	//   ....[28]....
        /*024c*/ 	.word	0x00008bc0
        /*0250*/ 	.word	0x00000007
        /*0254*/ 	.word	0x00000000
        /*0258*/ 	.short	0x010a
        /*025a*/ 	.byte	0x3f
	.zero		1


	//   ....[29]....
        /*025c*/ 	.word	0x00008c10
        /*0260*/ 	.word	0x00000006
        /*0264*/ 	.word	0x00000000
        /*0268*/ 	.short	0x010a
        /*026a*/ 	.byte	0x3f
	.zero		1


	//   ....[30]....
        /*026c*/ 	.word	0x00008c60
        /*0270*/ 	.word	0x00000007
        /*0274*/ 	.word	0x00000000
        /*0278*/ 	.short	0x010a
        /*027a*/ 	.byte	0x3f
	.zero		1


	//   ....[31]....
        /*027c*/ 	.word	0x00008cb0
        /*0280*/ 	.word	0x00000006
        /*0284*/ 	.word	0x00000000
        /*0288*/ 	.short	0x010a
        /*028a*/ 	.byte	0x3f
	.zero		1


	//----- nvinfo : EIATTR_NUM_MBARRIERS
	.align		4
.L_35:
        /*028c*/ 	.byte	0x03, 0x38
        /*028e*/ 	.short	0x000c


	//----- nvinfo : EIATTR_EXIT_INSTR_OFFSETS
	.align		4
        /*0290*/ 	.byte	0x04, 0x1c
        /*0292*/ 	.short	(.L_37 - .L_36)


	//   ....[0]....
.L_36:
        /*0294*/ 	.word	0x00000980


	//   ....[1]....
        /*0298*/ 	.word	0x00001190


	//   ....[2]....
        /*029c*/ 	.word	0x000071e0


	//   ....[3]....
        /*02a0*/ 	.word	0x00007740


	//   ....[4]....
        /*02a4*/ 	.word	0x000089c0


	//----- nvinfo : EIATTR_MAX_THREADS
	.align		4
.L_37:
        /*02a8*/ 	.byte	0x04, 0x05
        /*02aa*/ 	.short	(.L_39 - .L_38)
.L_38:
        /*02ac*/ 	.word	0x00000180
        /*02b0*/ 	.word	0x00000001
        /*02b4*/ 	.word	0x00000001


	//----- nvinfo : EIATTR_CRS_STACK_SIZE
	.align		4
.L_39:
        /*02b8*/ 	.byte	0x04, 0x1e
        /*02ba*/ 	.short	(.L_41 - .L_40)
.L_40:
        /*02bc*/ 	.word	0x00000000


	//----- nvinfo : EIATTR_CBANK_PARAM_SIZE
	.align		4
.L_41:
        /*02c0*/ 	.byte	0x03, 0x19
        /*02c2*/ 	.short	0x0470


	//----- nvinfo : EIATTR_PARAM_CBANK
	.align		4
        /*02c4*/ 	.byte	0x04, 0x0a
        /*02c6*/ 	.short	(.L_43 - .L_42)
	.align		4
.L_42:
        /*02c8*/ 	.word	index@(.nv.constant0._ZN7cutlass13device_kernelINS_4gemm6kernel13GemmUniversalIN4cute5tupleIJiiiiEEENS1_10collective13CollectiveMmaINS1_34MainloopSm90TmaGmmaWarpSpecializedILi5ENS5_IJNS4_1CILi1EEENSA_ILi2EEESB_EEENS1_35KernelTmaWarpSpecializedCooperativeEEENS5_IJNSA_ILi128EEESG_SG_EEENS_10tfloat32_tENS5_IJlSB_lEEESI_SJ_NS4_8TiledMMAINS4_8MMA_AtomIJNS4_4SM904GMMA30MMA_64x128x8_F32TF32TF32_SS_TNILNSN_7ScaleInE1ELSP_1EEEEEENS4_6LayoutINS5_IJSC_SB_SB_EEENS5_IJSB_NSA_ILi0EEESU_EEEEENS5_IJNS4_10UnderscoreESX_SX_EEEEENS4_23SM90_TMA_LOAD_MULTICASTENS4_14ComposedLayoutINS4_7SwizzleILi3ELi4ELi3EEENS4_18smem_ptr_flag_bitsILi32EEENSS_INS5_IJNSA_ILi8EEENSA_ILi32EEEEEENS5_IJS17_SB_EEEEEEEvNS4_8identityENS4_13SM90_TMA_LOADES1B_vS1C_EENS_8epilogue10collective6detail29Sm90TmaWarpSpecializedAdapterINS1G_15DefaultEpilogueISI_SJ_SJ_NS1F_6thread17LinearCombinationISI_Li1EffLNS1K_9ScaleType4KindE0ELNS_15FloatRoundStyleE2ESI_EENS1_15EpilogueDefaultEEEEEvvEEEEvNT_6ParamsE)
        /*02cc*/ 	.short	0x0210
        /*02ce*/ 	.short	0x0470


	//----- nvinfo : EIATTR_SW_WAR
	.align		4
.L_43:
        /*02d0*/ 	.byte	0x04, 0x36
        /*02d2*/ 	.short	(.L_45 - .L_44)
.L_44:
        /*02d4*/ 	.word	0x00000008
.L_45:


//--------------------- .nv.callgraph             --------------------------
	.section	.nv.callgraph,"",@"SHT_CUDA_CALLGRAPH"
	.align	4
	.sectionentsize	8
	.align		4
        /*0000*/ 	.word	0x00000000
	.align		4
        /*0004*/ 	.word	0xffffffff
	.align		4
        /*0008*/ 	.word	index@(_ZN7cutlass13device_kernelINS_4gemm6kernel13GemmUniversalIN4cute5tupleIJiiiiEEENS1_10collective13CollectiveMmaINS1_34MainloopSm90TmaGmmaWarpSpecializedILi5ENS5_IJNS4_1CILi1EEENSA_ILi2EEESB_EEENS1_35KernelTmaWarpSpecializedCooperativeEEENS5_IJNSA_ILi128EEESG_SG_EEENS_10tfloat32_tENS5_IJlSB_lEEESI_SJ_NS4_8TiledMMAINS4_8MMA_AtomIJNS4_4SM904GMMA30MMA_64x128x8_F32TF32TF32_SS_TNILNSN_7ScaleInE1ELSP_1EEEEEENS4_6LayoutINS5_IJSC_SB_SB_EEENS5_IJSB_NSA_ILi0EEESU_EEEEENS5_IJNS4_10UnderscoreESX_SX_EEEEENS4_23SM90_TMA_LOAD_MULTICASTENS4_14ComposedLayoutINS4_7SwizzleILi3ELi4ELi3EEENS4_18smem_ptr_flag_bitsILi32EEENSS_INS5_IJNSA_ILi8EEENSA_ILi32EEEEEENS5_IJS17_SB_EEEEEEEvNS4_8identityENS4_13SM90_TMA_LOADES1B_vS1C_EENS_8epilogue10collective6detail29Sm90TmaWarpSpecializedAdapterINS1G_15DefaultEpilogueISI_SJ_SJ_NS1F_6thread17LinearCombinationISI_Li1EffLNS1K_9ScaleType4KindE0ELNS_15FloatRoundStyleE2ESI_EENS1_15EpilogueDefaultEEEEEvvEEEEvNT_6ParamsE)
	.align		4
        /*000c*/ 	.word	index@(__assertfail)
	.align		4
        /*0010*/ 	.word	0x00000000
	.align		4
        /*0014*/ 	.word	0xfffffffe
	.align		4
        /*0018*/ 	.word	0x00000000
	.align		4
        /*001c*/ 	.word	0xfffffffd
	.align		4
        /*0020*/ 	.word	0x00000000
	.align		4
        /*0024*/ 	.word	0xfffffffc


//--------------------- .nv.constant4             --------------------------
	.section	.nv.constant4,"a",@progbits
	.align	8
	.align		8
.nv.constant4:
        /*0000*/ 	.dword	__assertfail
	.align		8
        /*0008*/ 	.dword	__unnamed_1
	.align		8
        /*0010*/ 	.dword	_ZN39_INTERNAL_69a7dbfa_4_k_cu_a3303b57_60964cuda3std3__45__cpo5beginE
	.align		8
        /*0018*/ 	.dword	_ZN39_INTERNAL_69a7dbfa_4_k_cu_a3303b57_60964cuda3std3__45__cpo3endE
	.align		8
        /*0020*/ 	.dword	_ZN39_INTERNAL_69a7dbfa_4_k_cu_a3303b57_60964cuda3std3__45__cpo6cbeginE
	.align		8
        /*0028*/ 	.dword	_ZN39_INTERNAL_69a7dbfa_4_k_cu_a3303b57_60964cuda3std3__45__cpo4cendE
	.align		8
        /*0030*/ 	.dword	_ZN39_INTERNAL_69a7dbfa_4_k_cu_a3303b57_60964cuda3std3__441_GLOBAL__N__69a7dbfa_4_k_cu_a3303b57_60966ignoreE
	.align		8
        /*0038*/ 	.dword	_ZN39_INTERNAL_69a7dbfa_4_k_cu_a3303b57_60964cuda3std3__419piecewise_constructE
	.align		8
        /*0040*/ 	.dword	_ZN39_INTERNAL_69a7dbfa_4_k_cu_a3303b57_60964cuda3std3__48in_placeE
	.align		8
        /*0048*/ 	.dword	_ZN39_INTERNAL_69a7dbfa_4_k_cu_a3303b57_60964cuda3std6ranges3__45__cpo4swapE
	.align		8
        /*0050*/ 	.dword	_ZN39_INTERNAL_69a7dbfa_4_k_cu_a3303b57_60964cuda3std6ranges3__45__cpo9iter_moveE
	.align		8
        /*0058*/ 	.dword	_ZN39_INTERNAL_69a7dbfa_4_k_cu_a3303b57_60964cute7productE
	.align		8
        /*0060*/ 	.dword	_ZN39_INTERNAL_69a7dbfa_4_k_cu_a3303b57_60964cute1_E
	.align		8
        /*0068*/ 	.dword	$str$22
	.align		8
        /*0070*/ 	.dword	$str$23


//--------------------- .text._ZN7cutlass13device_kernelINS_4gemm6kernel13GemmUniversalIN4cute5tupleIJiiiiEEENS1_10collective13CollectiveMmaINS1_34MainloopSm90TmaGmmaWarpSpecializedILi5ENS5_IJNS4_1CILi1EEENSA_ILi2EEESB_EEENS1_35KernelTmaWarpSpecializedCooperativeEEENS5_IJNSA_ILi128EEESG_SG_EEENS_10tfloat32_tENS5_IJlSB_lEEESI_SJ_NS4_8TiledMMAINS4_8MMA_AtomIJNS4_4SM904GMMA30MMA_64x128x8_F32TF32TF32_SS_TNILNSN_7ScaleInE1ELSP_1EEEEEENS4_6LayoutINS5_IJSC_SB_SB_EEENS5_IJSB_NSA_ILi0EEESU_EEEEENS5_IJNS4_10UnderscoreESX_SX_EEEEENS4_23SM90_TMA_LOAD_MULTICASTENS4_14ComposedLayoutINS4_7SwizzleILi3ELi4ELi3EEENS4_18smem_ptr_flag_bitsILi32EEENSS_INS5_IJNSA_ILi8EEENSA_ILi32EEEEEENS5_IJS17_SB_EEEEEEEvNS4_8identityENS4_13SM90_TMA_LOADES1B_vS1C_EENS_8epilogue10collective6detail29Sm90TmaWarpSpecializedAdapterINS1G_15DefaultEpilogueISI_SJ_SJ_NS1F_6thread17LinearCombinationISI_Li1EffLNS1K_9ScaleType4KindE0ELNS_15FloatRoundStyleE2ESI_EENS1_15EpilogueDefaultEEEEEvvEEEEvNT_6ParamsE --------------------------
	.section	.text._ZN7cutlass13device_kernelINS_4gemm6kernel13GemmUniversalIN4cute5tupleIJiiiiEEENS1_10collective13CollectiveMmaINS1_34MainloopSm90TmaGmmaWarpSpecializedILi5ENS5_IJNS4_1CILi1EEENSA_ILi2EEESB_EEENS1_35KernelTmaWarpSpecializedCooperativeEEENS5_IJNSA_ILi128EEESG_SG_EEENS_10tfloat32_tENS5_IJlSB_lEEESI_SJ_NS4_8TiledMMAINS4_8MMA_AtomIJNS4_4SM904GMMA30MMA_64x128x8_F32TF32TF32_SS_TNILNSN_7ScaleInE1ELSP_1EEEEEENS4_6LayoutINS5_IJSC_SB_SB_EEENS5_IJSB_NSA_ILi0EEESU_EEEEENS5_IJNS4_10UnderscoreESX_SX_EEEEENS4_23SM90_TMA_LOAD_MULTICASTENS4_14ComposedLayoutINS4_7SwizzleILi3ELi4ELi3EEENS4_18smem_ptr_flag_bitsILi32EEENSS_INS5_IJNSA_ILi8EEENSA_ILi32EEEEEENS5_IJS17_SB_EEEEEEEvNS4_8identityENS4_13SM90_TMA_LOADES1B_vS1C_EENS_8epilogue10collective6detail29Sm90TmaWarpSpecializedAdapterINS1G_15DefaultEpilogueISI_SJ_SJ_NS1F_6thread17LinearCombinationISI_Li1EffLNS1K_9ScaleType4KindE0ELNS_15FloatRoundStyleE2ESI_EENS1_15EpilogueDefaultEEEEEvvEEEEvNT_6ParamsE,"ax",@progbits
	.align	128
.text._ZN7cutlass13device_kernelINS_4gemm6kernel13GemmUniversalIN4cute5tupleIJiiiiEEENS1_10collective13CollectiveMmaINS1_34MainloopSm90TmaGmmaWarpSpecializedILi5ENS5_IJNS4_1CILi1EEENSA_ILi2EEESB_EEENS1_35KernelTmaWarpSpecializedCooperativeEEENS5_IJNSA_ILi128EEESG_SG_EEENS_10tfloat32_tENS5_IJlSB_lEEESI_SJ_NS4_8TiledMMAINS4_8MMA_AtomIJNS4_4SM904GMMA30MMA_64x128x8_F32TF32TF32_SS_TNILNSN_7ScaleInE1ELSP_1EEEEEENS4_6LayoutINS5_IJSC_SB_SB_EEENS5_IJSB_NSA_ILi0EEESU_EEEEENS5_IJNS4_10UnderscoreESX_SX_EEEEENS4_23SM90_TMA_LOAD_MULTICASTENS4_14ComposedLayoutINS4_7SwizzleILi3ELi4ELi3EEENS4_18smem_ptr_flag_bitsILi32EEENSS_INS5_IJNSA_ILi8EEENSA_ILi32EEEEEENS5_IJS17_SB_EEEEEEEvNS4_8identityENS4_13SM90_TMA_LOADES1B_vS1C_EENS_8epilogue10collective6detail29Sm90TmaWarpSpecializedAdapterINS1G_15DefaultEpilogueISI_SJ_SJ_NS1F_6thread17LinearCombinationISI_Li1EffLNS1K_9ScaleType4KindE0ELNS_15FloatRoundStyleE2ESI_EENS1_15EpilogueDefaultEEEEEvvEEEEvNT_6ParamsE:
        .type           _ZN7cutlass13device_kernelINS_4gemm6kernel13GemmUniversalIN4cute5tupleIJiiiiEEENS1_10collective13CollectiveMmaINS1_34MainloopSm90TmaGmmaWarpSpecializedILi5ENS5_IJNS4_1CILi1EEENSA_ILi2EEESB_EEENS1_35KernelTmaWarpSpecializedCooperativeEEENS5_IJNSA_ILi128EEESG_SG_EEENS_10tfloat32_tENS5_IJlSB_lEEESI_SJ_NS4_8TiledMMAINS4_8MMA_AtomIJNS4_4SM904GMMA30MMA_64x128x8_F32TF32TF32_SS_TNILNSN_7ScaleInE1ELSP_1EEEEEENS4_6LayoutINS5_IJSC_SB_SB_EEENS5_IJSB_NSA_ILi0EEESU_EEEEENS5_IJNS4_10UnderscoreESX_SX_EEEEENS4_23SM90_TMA_LOAD_MULTICASTENS4_14ComposedLayoutINS4_7SwizzleILi3ELi4ELi3EEENS4_18smem_ptr_flag_bitsILi32EEENSS_INS5_IJNSA_ILi8EEENSA_ILi32EEEEEENS5_IJS17_SB_EEEEEEEvNS4_8identityENS4_13SM90_TMA_LOADES1B_vS1C_EENS_8epilogue10collective6detail29Sm90TmaWarpSpecializedAdapterINS1G_15DefaultEpilogueISI_SJ_SJ_NS1F_6thread17LinearCombinationISI_Li1EffLNS1K_9ScaleType4KindE0ELNS_15FloatRoundStyleE2ESI_EENS1_15EpilogueDefaultEEEEEvvEEEEvNT_6ParamsE,@function
        .size           _ZN7cutlass13device_kernelINS_4gemm6kernel13GemmUniversalIN4cute5tupleIJiiiiEEENS1_10collective13CollectiveMmaINS1_34MainloopSm90TmaGmmaWarpSpecializedILi5ENS5_IJNS4_1CILi1EEENSA_ILi2EEESB_EEENS1_35KernelTmaWarpSpecializedCooperativeEEENS5_IJNSA_ILi128EEESG_SG_EEENS_10tfloat32_tENS5_IJlSB_lEEESI_SJ_NS4_8TiledMMAINS4_8MMA_AtomIJNS4_4SM904GMMA30MMA_64x128x8_F32TF32TF32_SS_TNILNSN_7ScaleInE1ELSP_1EEEEEENS4_6LayoutINS5_IJSC_SB_SB_EEENS5_IJSB_NSA_ILi0EEESU_EEEEENS5_IJNS4_10UnderscoreESX_SX_EEEEENS4_23SM90_TMA_LOAD_MULTICASTENS4_14ComposedLayoutINS4_7SwizzleILi3ELi4ELi3EEENS4_18smem_ptr_flag_bitsILi32EEENSS_INS5_IJNSA_ILi8EEENSA_ILi32EEEEEENS5_IJS17_SB_EEEEEEEvNS4_8identityENS4_13SM90_TMA_LOADES1B_vS1C_EENS_8epilogue10collective6detail29Sm90TmaWarpSpecializedAdapterINS1G_15DefaultEpilogueISI_SJ_SJ_NS1F_6thread17LinearCombinationISI_Li1EffLNS1K_9ScaleType4KindE0ELNS_15FloatRoundStyleE2ESI_EENS1_15EpilogueDefaultEEEEEvvEEEEvNT_6ParamsE,(.L_x_199 - _ZN7cutlass13device_kernelINS_4gemm6kernel13GemmUniversalIN4cute5tupleIJiiiiEEENS1_10collective13CollectiveMmaINS1_34MainloopSm90TmaGmmaWarpSpecializedILi5ENS5_IJNS4_1CILi1EEENSA_ILi2EEESB_EEENS1_35KernelTmaWarpSpecializedCooperativeEEENS5_IJNSA_ILi128EEESG_SG_EEENS_10tfloat32_tENS5_IJlSB_lEEESI_SJ_NS4_8TiledMMAINS4_8MMA_AtomIJNS4_4SM904GMMA30MMA_64x128x8_F32TF32TF32_SS_TNILNSN_7ScaleInE1ELSP_1EEEEEENS4_6LayoutINS5_IJSC_SB_SB_EEENS5_IJSB_NSA_ILi0EEESU_EEEEENS5_IJNS4_10UnderscoreESX_SX_EEEEENS4_23SM90_TMA_LOAD_MULTICASTENS4_14ComposedLayoutINS4_7SwizzleILi3ELi4ELi3EEENS4_18smem_ptr_flag_bitsILi32EEENSS_INS5_IJNSA_ILi8EEENSA_ILi32EEEEEENS5_IJS17_SB_EEEEEEEvNS4_8identityENS4_13SM90_TMA_LOADES1B_vS1C_EENS_8epilogue10collective6detail29Sm90TmaWarpSpecializedAdapterINS1G_15DefaultEpilogueISI_SJ_SJ_NS1F_6thread17LinearCombinationISI_Li1EffLNS1K_9ScaleType4KindE0ELNS_15FloatRoundStyleE2ESI_EENS1_15EpilogueDefaultEEEEEvvEEEEvNT_6ParamsE)
        .other          _ZN7cutlass13device_kernelINS_4gemm6kernel13GemmUniversalIN4cute5tupleIJiiiiEEENS1_10collective13CollectiveMmaINS1_34MainloopSm90TmaGmmaWarpSpecializedILi5ENS5_IJNS4_1CILi1EEENSA_ILi2EEESB_EEENS1_35KernelTmaWarpSpecializedCooperativeEEENS5_IJNSA_ILi128EEESG_SG_EEENS_10tfloat32_tENS5_IJlSB_lEEESI_SJ_NS4_8TiledMMAINS4_8MMA_AtomIJNS4_4SM904GMMA30MMA_64x128x8_F32TF32TF32_SS_TNILNSN_7ScaleInE1ELSP_1EEEEEENS4_6LayoutINS5_IJSC_SB_SB_EEENS5_IJSB_NSA_ILi0EEESU_EEEEENS5_IJNS4_10UnderscoreESX_SX_EEEEENS4_23SM90_TMA_LOAD_MULTICASTENS4_14ComposedLayoutINS4_7SwizzleILi3ELi4ELi3EEENS4_18smem_ptr_flag_bitsILi32EEENSS_INS5_IJNSA_ILi8EEENSA_ILi32EEEEEENS5_IJS17_SB_EEEEEEEvNS4_8identityENS4_13SM90_TMA_LOADES1B_vS1C_EENS_8epilogue10collective6detail29Sm90TmaWarpSpecializedAdapterINS1G_15DefaultEpilogueISI_SJ_SJ_NS1F_6thread17LinearCombinationISI_Li1EffLNS1K_9ScaleType4KindE0ELNS_15FloatRoundStyleE2ESI_EENS1_15EpilogueDefaultEEEEEvvEEEEvNT_6ParamsE,@"STO_CUDA_ENTRY STV_DEFAULT"
_ZN7cutlass13device_kernelINS_4gemm6kernel13GemmUniversalIN4cute5tupleIJiiiiEEENS1_10collective13CollectiveMmaINS1_34MainloopSm90TmaGmmaWarpSpecializedILi5ENS5_IJNS4_1CILi1EEENSA_ILi2EEESB_EEENS1_35KernelTmaWarpSpecializedCooperativeEEENS5_IJNSA_ILi128EEESG_SG_EEENS_10tfloat32_tENS5_IJlSB_lEEESI_SJ_NS4_8TiledMMAINS4_8MMA_AtomIJNS4_4SM904GMMA30MMA_64x128x8_F32TF32TF32_SS_TNILNSN_7ScaleInE1ELSP_1EEEEEENS4_6LayoutINS5_IJSC_SB_SB_EEENS5_IJSB_NSA_ILi0EEESU_EEEEENS5_IJNS4_10UnderscoreESX_SX_EEEEENS4_23SM90_TMA_LOAD_MULTICASTENS4_14ComposedLayoutINS4_7SwizzleILi3ELi4ELi3EEENS4_18smem_ptr_flag_bitsILi32EEENSS_INS5_IJNSA_ILi8EEENSA_ILi32EEEEEENS5_IJS17_SB_EEEEEEEvNS4_8identityENS4_13SM90_TMA_LOADES1B_vS1C_EENS_8epilogue10collective6detail29Sm90TmaWarpSpecializedAdapterINS1G_15DefaultEpilogueISI_SJ_SJ_NS1F_6thread17LinearCombinationISI_Li1EffLNS1K_9ScaleType4KindE0ELNS_15FloatRoundStyleE2ESI_EENS1_15EpilogueDefaultEEEEEvvEEEEvNT_6ParamsE:
[----:B------:R-:W0:Y:S01]  /*0000*/  LDC R1, c[0x0][0x28] ;  /* 0x00000a00ff017b82 */ /* 0x000e220000000800 */
[----:B------:R-:W1:Y:S01]  /*0010*/  S2R R94, SR_TID.X ;  /* 0x00000000005e7919 */ /* 0x000e620000002100 */
[----:B------:R-:W-:Y:S01]  /*0020*/  ELECT P0, URZ, PT ;  /* 0x00000000003f782f */ /* 0x000fe20003800000 */
[----:B------:R-:W-:Y:S01]  /*0030*/  BSSY B0, `(.L_x_0) ;  /* 0x000000f000007945 */ /* 0x000fe20003800000 */
[--C-:B-1----:R-:W-:Y:S02]  /*0040*/  SHF.R.U32.HI R0, RZ, 0x5, R94.reuse ;  /* 0x00000005ff007819 */ /* 0x102fe4000001165e */
[----:B------:R-:W-:-:S03]  /*0050*/  SHF.R.U32.HI R6, RZ, 0x7, R94 ;  /* 0x00000007ff067819 */ /* 0x000fc6000001165e */
[----:B------:R-:W1:Y:S04]  /*0060*/  SHFL.IDX PT, R3, R0, RZ, 0x1f ;  /* 0x00001fff00037589 */ /* 0x000e6800000e0000 */
[----:B------:R2:W3:Y:S01]  /*0070*/  SHFL.IDX PT, R2, R6, RZ, 0x1f ;  /* 0x00001fff06027589 */ /* 0x0004e200000e0000 */
[----:B-1----:R-:W-:-:S13]  /*0080*/  ISETP.NE.OR P0, PT, R3, RZ, !P0 ;  /* 0x000000ff0300720c */ /* 0x002fda0004705670 */
[----:B0-23--:R-:W-:Y:S05]  /*0090*/  @P0 BRA `(.L_x_1) ;  /* 0x0000000000200947 */ /* 0x00dfea0003800000 */
[----:B------:R-:W-:Y:S02]  /*00a0*/  ULDC.64 UR4, c[0x0][0x198] ;  /* 0x0000660000047ab9 */ /* 0x000fe40000000a00 */
[----:B------:R-:W-:Y:S02]  /*00b0*/  UIADD3 UR6, UP0, UR4, 0xf0, URZ ;  /* 0x000000f004067890 */ /* 0x000fe4000ff1e03f */
[----:B------:R-:W-:Y:S02]  /*00c0*/  UIADD3 UR4, UP1, UR4, 0x1f0, URZ ;  /* 0x000001f004047890 */ /* 0x000fe4000ff3e03f */
[----:B------:R-:W-:Y:S02]  /*00d0*/  UIADD3.X UR7, URZ, UR5, URZ, UP0, !UPT ;  /* 0x000000053f077290 */ /* 0x000fe400087fe43f */
[----:B------:R-:W-:-:S07]  /*00e0*/  UIADD3.X UR5, URZ, UR5, URZ, UP1, !UPT ;  /* 0x000000053f057290 */ /* 0x000fce0008ffe43f */
[----:B------:R0:W-:Y:S02]  /*00f0*/  UTMACCTL.PF [UR6] ;  /* 0x00000000060079b9 */ /* 0x0001e40008040000 */
[----:B------:R0:W-:Y:S02]  /*0100*/  UTMACCTL.PF [UR4] ;  /* 0x00000000040079b9 */ /* 0x0001e40008040000 */
[----:B0-----:R-:W-:Y:S01]  /*0110*/  NOP ;  /* 0x0000000000007918 */ /* 0x001fe20000000000 */
.L_x_1:
[----:B------:R-:W-:Y:S05]  /*0120*/  BSYNC B0 ;  /* 0x0000000000007941 */ /* 0x000fea0003800000 */
.L_x_0:
[----:B------:R-:W0:Y:S02]  /*0130*/  SHFL.IDX PT, R5, R0, RZ, 0x1f ;  /* 0x00001fff00057589 */ /* 0x000e2400000e0000 */
[----:B0-----:R-:W-:-:S13]  /*0140*/  ISETP.NE.AND P0, PT, R5, RZ, PT ;  /* 0x000000ff0500720c */ /* 0x001fda0003f05270 */
[----:B------:R-:W-:Y:S05]  /*0150*/  @P0 BRA `(.L_x_2) ;  /* 0x0000000000600947 */ /* 0x000fea0003800000 */
[----:B------:R-:W0:Y:S01]  /*0160*/  S2UR UR8, SR_CgaCtaId ;  /* 0x00000000000879c3 */ /* 0x000e220000008800 */
[----:B------:R-:W-:Y:S01]  /*0170*/  UMOV UR4, 0x400 ;  /* 0x0000040000047882 */ /* 0x000fe20000000000 */
[----:B------:R-:W-:Y:S01]  /*0180*/  UMOV UR5, 0x1 ;  /* 0x0000000100057882 */ /* 0x000fe20000000000 */
[----:B------:R-:W-:Y:S01]  /*0190*/  UMOV UR6, 0x4 ;  /* 0x0000000400067882 */ /* 0x000fe20000000000 */
[----:B------:R-:W-:Y:S01]  /*01a0*/  ELECT P0, URZ, PT ;  /* 0x00000000003f782f */ /* 0x000fe20003800000 */
[----:B------:R-:W-:-:S04]  /*01b0*/  UIADD3 UR6, -UR6, 0x100000, URZ ;  /* 0x0010000006067890 */ /* 0x000fc8000fffe13f */
[----:B------:R-:W-:Y:S02]  /*01c0*/  USHF.L.U32 UR7, UR6, 0xb, URZ ;  /* 0x0000000b06077899 */ /* 0x000fe4000800063f */
[----:B------:R-:W-:Y:S02]  /*01d0*/  USHF.L.U32 UR6, UR6, 0x1, URZ ;  /* 0x0000000106067899 */ /* 0x000fe4000800063f */
[----:B0-----:R-:W-:Y:S02]  /*01e0*/  ULEA UR8, UR8, UR4, 0x18 ;  /* 0x0000000408087291 */ /* 0x001fe4000f8ec03f */
[----:B------:R-:W-:-:S04]  /*01f0*/  UIADD3 UR4, -UR5, 0x100000, URZ ;  /* 0x0010000005047890 */ /* 0x000fc8000fffe13f */
[----:B------:R-:W-:Y:S02]  /*0200*/  USHF.L.U32 UR5, UR4, 0xb, URZ ;  /* 0x0000000b04057899 */ /* 0x000fe4000800063f */
[----:B------:R-:W-:Y:S01]  /*0210*/  USHF.L.U32 UR4, UR4, 0x1, URZ ;  /* 0x0000000104047899 */ /* 0x000fe2000800063f */
[----:B------:R-:W0:Y:S11]  /*0220*/  FENCE.VIEW.ASYNC.S ;  /* 0x00000000000073c6 */ /* 0x000e360000000000 */
[----:B0-----:R0:W1:Y:S01]  /*0230*/  SYNCS.EXCH.64 URZ, [UR8], UR4 ;  /* 0x00000004083f75b2 */ /* 0x0010620008000100 */
[----:B------:R0:W2:Y:S01]  /*0240*/  SYNCS.EXCH.64 URZ, [UR8+0x28], UR6 ;  /* 0x00002806083f75b2 */ /* 0x0000a20008000100 */
[----:B------:R0:W3:Y:S01]  /*0250*/  SYNCS.EXCH.64 URZ, [UR8+0x8], UR4 ;  /* 0x00000804083f75b2 */ /* 0x0000e20008000100 */
[----:B------:R0:W4:Y:S01]  /*0260*/  SYNCS.EXCH.64 URZ, [UR8+0x30], UR6 ;  /* 0x00003006083f75b2 */ /* 0x0001220008000100 */
[----:B------:R0:W0:Y:S01]  /*0270*/  SYNCS.EXCH.64 URZ, [UR8+0x10], UR4 ;  /* 0x00001004083f75b2 */ /* 0x0000220008000100 */
[----:B------:R0:W0:Y:S01]  /*0280*/  SYNCS.EXCH.64 URZ, [UR8+0x38], UR6 ;  /* 0x00003806083f75b2 */ /* 0x0000220008000100 */
[----:B------:R0:W0:Y:S01]  /*0290*/  SYNCS.EXCH.64 URZ, [UR8+0x18], UR4 ;  /* 0x00001804083f75b2 */ /* 0x0000220008000100 */
[----:B------:R0:W0:Y:S01]  /*02a0*/  SYNCS.EXCH.64 URZ, [UR8+0x40], UR6 ;  /* 0x00004006083f75b2 */ /* 0x0000220008000100 */
[----:B------:R0:W0:Y:S01]  /*02b0*/  SYNCS.EXCH.64 URZ, [UR8+0x20], UR4 ;  /* 0x00002004083f75b2 */ /* 0x0000220008000100 */
[----:B------:R0:W0:Y:S01]  /*02c0*/  SYNCS.EXCH.64 URZ, [UR8+0x48], UR6 ;  /* 0x00004806083f75b2 */ /* 0x0000220008000100 */
[----:B------:R-:W-:Y:S01]  /*02d0*/  NOP ;  /* 0x0000000000007918 */ /* 0x000fe20000000000 */
.L_x_2:
[----:B------:R-:W-:Y:S01]  /*02e0*/  SHF.R.S32.HI R7, RZ, 0x1f, R94 ;  /* 0x0000001fff077819 */ /* 0x000fe2000001145e */
[----:B------:R-:W5:Y:S01]  /*02f0*/  SHFL.IDX PT, R0, R0, RZ, 0x1f ;  /* 0x00001fff00007589 */ /* 0x000f6200000e0000 */
[----:B0-----:R-:W0:Y:S01]  /*0300*/  S2UR UR8, SR_CTAID.X ;  /* 0x00000000000879c3 */ /* 0x001e220000002500 */
[----:B------:R-:W-:Y:S02]  /*0310*/  ELECT P0, URZ, PT ;  /* 0x00000000003f782f */ /* 0x000fe40003800000 */
[----:B------:R-:W-:Y:S01]  /*0320*/  LEA.HI R7, R7, R94, RZ, 0x7 ;  /* 0x0000005e07077211 */ /* 0x000fe200078f38ff */
[----:B------:R-:W1:Y:S01]  /*0330*/  S2R R4, SR_CTAID.Y ;  /* 0x0000000000047919 */ /* 0x000e620000002600 */
[----:B------:R-:W-:Y:S01]  /*0340*/  ULDC UR4, c[0x0][0x154] ;  /* 0x0000550000047ab9 */ /* 0x000fe20000000800 */
[----:B------:R-:W-:Y:S01]  /*0350*/  NOP ;  /* 0x0000000000007918 */ /* 0x000fe20000000000 */
[----:B------:R-:W-:Y:S01]  /*0360*/  LOP3.LUT R7, R7, 0xffffff80, RZ, 0xc0, !PT ;  /* 0xffffff8007077812 */ /* 0x000fe200078ec0ff */
[----:B------:R-:W-:Y:S01]  /*0370*/  NOP ;  /* 0x0000000000007918 */ /* 0x000fe20000000000 */
[----:B------:R-:W2:Y:S03]  /*0380*/  LDC R14, c[0x0][0x140] ;  /* 0x00005000ff0e7b82 */ /* 0x000ea60000000800 */
[----:B------:R-:W-:-:S05]  /*0390*/  IMAD.IADD R7, R94, 0x1, -R7 ;  /* 0x000000015e077824 */ /* 0x000fca00078e0a07 */
[----:B------:R-:W-:Y:S01]  /*03a0*/  SHF.R.S32.HI R8, RZ, 0x1f, R7 ;  /* 0x0000001fff087819 */ /* 0x000fe20000011407 */
[----:B------:R-:W3:Y:S01]  /*03b0*/  LDC R12, c[0x0][0x144] ;  /* 0x00005100ff0c7b82 */ /* 0x000ee20000000800 */
[----:B------:R-:W-:Y:S02]  /*03c0*/  LOP3.LUT P2, RZ, R7, 0x7, RZ, 0xc0, !PT ;  /* 0x0000000707ff7812 */ /* 0x000fe4000784c0ff */
[----:B------:R-:W-:Y:S02]  /*03d0*/  LEA.HI R8, R8, R7, RZ, 0x3 ;  /* 0x0000000708087211 */ /* 0x000fe400078f18ff */
[----:B-----5:R-:W-:Y:S02]  /*03e0*/  ISETP.NE.OR P0, PT, R0, RZ, !P0 ;  /* 0x000000ff0000720c */ /* 0x020fe40004705670 */
[--C-:B------:R-:W-:Y:S02]  /*03f0*/  SHF.R.S32.HI R0, RZ, 0x3, R8.reuse ;  /* 0x00000003ff007819 */ /* 0x100fe40000011408 */
[----:B------:R-:W-:-:S02]  /*0400*/  SHF.R.S32.HI R9, RZ, 0x1f, R8 ;  /* 0x0000001fff097819 */ /* 0x000fc40000011408 */
[----:B------:R-:W-:Y:S02]  /*0410*/  SHF.R.S32.HI R8, RZ, 0x1f, R5 ;  /* 0x0000001fff087819 */ /* 0x000fe40000011405 */
[----:B------:R-:W-:Y:S02]  /*0420*/  LEA.HI R9, R9, R0, RZ, 0x2 ;  /* 0x0000000009097211 */ /* 0x000fe400078f10ff */
[----:B------:R-:W-:Y:S02]  /*0430*/  LEA.HI R8, R8, R5, RZ, 0x2 ;  /* 0x0000000508087211 */ /* 0x000fe400078f10ff */
[----:B-1----:R-:W-:Y:S01]  /*0440*/  I2FP.F32.U32 R11, R4 ;  /* 0x00000004000b7245 */ /* 0x002fe20000201000 */
[----:B------:R-:W-:Y:S01]  /*0450*/  VOTEU.ALL UP0, P0 ;  /* 0x00000000003f7886 */ /* 0x000fe20000000000 */
[----:B------:R-:W-:Y:S01]  /*0460*/  LOP3.LUT R10, R8, 0x3ffffffc, RZ, 0xc0, !PT ;  /* 0x3ffffffc080a7812 */ /* 0x000fe200078ec0ff */
[----:B------:R-:W-:Y:S01]  /*0470*/  VOTEU.ALL UP1, P0 ;  /* 0x00000000003f7886 */ /* 0x000fe20000020000 */
[----:B------:R-:W-:Y:S01]  /*0480*/  LOP3.LUT R9, R9, 0xfffffffc, RZ, 0xc0, !PT ;  /* 0xfffffffc09097812 */ /* 0x000fe200078ec0ff */
[----:B------:R-:W-:Y:S01]  /*0490*/  FMUL R13, R11, UR4 ;  /* 0x000000040b0d7c20 */ /* 0x000fe20008400000 */
[----:B------:R-:W1:Y:S01]  /*04a0*/  @!UP0 S2UR UR7, SR_CgaCtaId ;  /* 0x00000000000789c3 */ /* 0x000e620000008800 */
[----:B------:R-:W-:Y:S01]  /*04b0*/  IMAD.IADD R11, R5, 0x1, -R10 ;  /* 0x00000001050b7824 */ /* 0x000fe200078e0a0a */
[----:B0-----:R-:W-:Y:S01]  /*04c0*/  I2FP.F32.U32 R10, UR8 ;  /* 0x00000008000a7c45 */ /* 0x001fe20008201000 */
[----:B------:R-:W-:Y:S01]  /*04d0*/  IMAD.IADD R8, R0, 0x1, -R9 ;  /* 0x0000000100087824 */ /* 0x000fe200078e0a09 */
[----:B------:R-:W-:Y:S01]  /*04e0*/  ULDC UR4, c[0x0][0x150] ;  /* 0x0000540000047ab9 */ /* 0x000fe20000000800 */
[----:B------:R-:W0:Y:S01]  /*04f0*/  F2I.U32.TRUNC.NTZ R13, R13 ;  /* 0x0000000d000d7305 */ /* 0x000e22000020f000 */
[----:B------:R-:W-:Y:S01]  /*0500*/  SHF.R.S32.HI R0, RZ, 0x1f, R3 ;  /* 0x0000001fff007819 */ /* 0x000fe20000011403 */
[----:B------:R-:W-:Y:S01]  /*0510*/  FMUL R10, R10, UR4 ;  /* 0x000000040a0a7c20 */ /* 0x000fe20008400000 */
[----:B------:R-:W5:Y:S01]  /*0520*/  LDC R9, c[0x0][0x148] ;  /* 0x00005200ff097b82 */ /* 0x000f620000000800 */
[----:B------:R-:W-:Y:S01]  /*0530*/  IMAD R8, R11, 0x4, R8 ;  /* 0x000000040b087824 */ /* 0x000fe200078e0208 */
[----:B------:R-:W-:Y:S01]  /*0540*/  LEA.HI R0, R0, R3, RZ, 0x2 ;  /* 0x0000000300007211 */ /* 0x000fe200078f10ff */
[----:B------:R-:W-:Y:S01]  /*0550*/  UMOV UR4, 0x20 ;  /* 0x0000002000047882 */ /* 0x000fe20000000000 */
[----:B------:R-:W-:Y:S01]  /*0560*/  @!UP0 UMOV UR6, 0x400 ;  /* 0x0000040000068882 */ /* 0x000fe20000000000 */
[----:B------:R-:W4:Y:S01]  /*0570*/  F2I.U32.TRUNC.NTZ R10, R10 ;  /* 0x0000000a000a7305 */ /* 0x000f22000020f000 */
[----:B------:R-:W-:Y:S01]  /*0580*/  LOP3.LUT R0, R0, 0xfffffffc, RZ, 0xc0, !PT ;  /* 0xfffffffc00007812 */ /* 0x000fe200078ec0ff */
[----:B------:R-:W-:Y:S01]  /*0590*/  IMAD.SHL.U32 R19, R8, 0x4, RZ ;  /* 0x0000000408137824 */ /* 0x000fe200078e00ff */
[----:B------:R-:W-:-:S04]  /*05a0*/  @!UP0 UIADD3 UR4, -UR4, 0x100000, URZ ;  /* 0x0010000004048890 */ /* 0x000fc8000fffe13f */
[----:B------:R-:W-:Y:S02]  /*05b0*/  @!UP0 USHF.L.U32 UR5, UR4, 0xb, URZ ;  /* 0x0000000b04058899 */ /* 0x000fe4000800063f */
[----:B------:R-:W-:Y:S01]  /*05c0*/  @!UP0 USHF.L.U32 UR4, UR4, 0x1, URZ ;  /* 0x0000000104048899 */ /* 0x000fe2000800063f */
[----:B--2---:R-:W-:Y:S01]  /*05d0*/  ISETP.EQ.U32.AND P3, PT, R14, 0x1, PT ;  /* 0x000000010e00780c */ /* 0x004fe20003f62070 */
[----:B------:R-:W-:Y:S01]  /*05e0*/  IMAD.IADD R3, R3, 0x1, -R0 ;  /* 0x0000000103037824 */ /* 0x000fe200078e0a00 */
[----:B------:R-:W-:Y:S01]  /*05f0*/  LOP3.LUT R19, R8, 0xc, R19, 0x78, !PT ;  /* 0x0000000c08137812 */ /* 0x000fe200078e7813 */
[----:B0-----:R-:W-:Y:S02]  /*0600*/  IMAD.MOV R20, RZ, RZ, -R13 ;  /* 0x000000ffff147224 */ /* 0x001fe400078e0a0d */
[----:B------:R-:W-:Y:S01]  /*0610*/  VIADD R8, R2, 0xffffffff ;  /* 0xffffffff02087836 */ /* 0x000fe20000000000 */
[----:B-1----:R-:W-:Y:S01]  /*0620*/  @!UP0 ULEA UR6, UR7, UR6, 0x18 ;  /* 0x0000000607068291 */ /* 0x002fe2000f8ec03f */
[----:B------:R-:W-:Y:S01]  /*0630*/  ISETP.NE.AND P1, PT, R3, 0x3, PT ;  /* 0x000000030300780c */ /* 0x000fe20003f25270 */
[----:B------:R-:W-:Y:S01]  /*0640*/  VOTEU.ALL UP0, P0 ;  /* 0x00000000003f7886 */ /* 0x000fe20000000000 */
[----:B------:R-:W-:Y:S01]  /*0650*/  ISETP.LT.U32.AND P0, PT, R19, 0x2, !P2 ;  /* 0x000000021300780c */ /* 0x000fe20005701070 */
[----:B----4-:R-:W-:Y:S01]  /*0660*/  IMAD.MOV R7, RZ, RZ, -R10 ;  /* 0x000000ffff077224 */ /* 0x010fe200078e0a0a */
[----:B------:R-:W-:-:S02]  /*0670*/  ISETP.EQ.OR P1, PT, R3, RZ, !P1 ;  /* 0x000000ff0300720c */ /* 0x000fc40004f22670 */
[----:B------:R-:W-:Y:S01]  /*0680*/  ISETP.GE.U32.AND P5, PT, R8, 0x2, PT ;  /* 0x000000020800780c */ /* 0x000fe20003fa6070 */
[----:B-----5:R-:W-:Y:S01]  /*0690*/  IMAD R0, R9, R20, R4 ;  /* 0x0000001409007224 */ /* 0x020fe200078e0204 */
[----:B------:R-:W-:Y:S01]  /*06a0*/  ISETP.EQ.AND P1, PT, R2, RZ, P1 ;  /* 0x000000ff0200720c */ /* 0x000fe20000f22270 */
[----:B---3--:R-:W-:Y:S01]  /*06b0*/  IMAD R7, R12, R7, UR8 ;  /* 0x000000080c077e24 */ /* 0x008fe2000f8e0207 */
[----:B------:R-:W-:Y:S01]  /*06c0*/  ISETP.NE.AND P2, PT, R2, RZ, PT ;  /* 0x000000ff0200720c */ /* 0x000fe20003f45270 */
[----:B------:R-:W0:Y:S02]  /*06d0*/  FENCE.VIEW.ASYNC.S ;  /* 0x00000000000073c6 */ /* 0x000e240000000000 */
[----:B0-----:R0:W1:Y:S01]  /*06e0*/  @!UP0 SYNCS.EXCH.64 URZ, [UR6+0x60], UR4 ;  /* 0x00006004063f85b2 */ /* 0x0010620008000100 */
[----:B------:R-:W-:Y:S02]  /*06f0*/  ISETP.NE.AND P4, PT, R0, R19, PT ;  /* 0x000000130000720c */ /* 0x000fe40003f85270 */
[----:B------:R-:W-:-:S02]  /*0700*/  SEL R18, RZ, 0x1, !P1 ;  /* 0x00000001ff127807 */ /* 0x000fc40004800000 */
[----:B------:R-:W-:Y:S02]  /*0710*/  ISETP.EQ.OR P4, PT, R7, RZ, !P4 ;  /* 0x000000ff0700720c */ /* 0x000fe40006782670 */
[----:B------:R-:W-:Y:S02]  /*0720*/  LOP3.LUT R0, R94, 0x7f, RZ, 0xc0, !PT ;  /* 0x0000007f5e007812 */ /* 0x000fe400078ec0ff */
[----:B------:R-:W-:Y:S02]  /*0730*/  PLOP3.LUT P0, PT, P0, P4, PT, 0x80, 0x0 ;  /* 0x000000000000781c */ /* 0x000fe40000709070 */
[----:B------:R-:W-:Y:S02]  /*0740*/  SEL R18, R18, 0x2, P5 ;  /* 0x0000000212127807 */ /* 0x000fe40002800000 */
[----:B------:R-:W-:Y:S01]  /*0750*/  P2R R102, PR, RZ, 0x1 ;  /* 0x00000001ff667803 */ /* 0x000fe20000000000 */
[----:B------:R0:W2:Y:S01]  /*0760*/  @!UP1 SYNCS.EXCH.64 URZ, [UR6+0x68], UR4 ;  /* 0x00006804063f95b2 */ /* 0x0000a20008000100 */
[----:B------:R-:W-:Y:S01]  /*0770*/  NOP ;  /* 0x0000000000007918 */ /* 0x000fe20000000000 */
[----:B------:R-:W-:Y:S06]  /*0780*/  @!P3 BRA `(.L_x_3) ;  /* 0x000000000008b947 */ /* 0x000fec0003800000 */
[----:B-12---:R-:W-:Y:S01]  /*0790*/  UCGABAR_ARV ;  /* 0x00000000000079c7 */ /* 0x006fe20008000000 */
[----:B------:R-:W-:Y:S05]  /*07a0*/  BRA `(.L_x_4) ;  /* 0x0000000000047947 */ /* 0x000fea0003800000 */
.L_x_3:
[----:B-12---:R-:W-:Y:S01]  /*07b0*/  NOP ;  /* 0x0000000000007918 */ /* 0x006fe20000000000 */
.L_x_4:
[----:B------:R-:W1:Y:S01]  /*07c0*/  LDC R2, c[0x0][0x65c] ;  /* 0x00019700ff027b82 */ /* 0x000e620000000800 */
[----:B------:R-:W-:Y:S02]  /*07d0*/  IMAD.U32 R10, RZ, RZ, UR8 ;  /* 0x00000008ff0a7e24 */ /* 0x000fe4000f8e00ff */
[----:B------:R-:W-:Y:S01]  /*07e0*/  IMAD.MOV.U32 R11, RZ, RZ, RZ ;  /* 0x000000ffff0b7224 */ /* 0x000fe200078e00ff */
[----:B-1----:R-:W-:-:S04]  /*07f0*/  ISETP.NE.AND P1, PT, R2, 0x1, PT ;  /* 0x000000010200780c */ /* 0x002fc80003f25270 */
[----:B------:R-:W-:-:S09]  /*0800*/  P2R R5, PR, RZ, 0x2 ;  /* 0x00000002ff057803 */ /* 0x000fd20000000000 */
[----:B------:R-:W1:Y:S01]  /*0810*/  @P1 LDC R17, c[0x0][0x10] ;  /* 0x00000400ff111b82 */ /* 0x000e620000000800 */
[----:B------:R-:W-:Y:S02]  /*0820*/  @P1 IMAD.MOV.U32 R5, RZ, RZ, RZ ;  /* 0x000000ffff051224 */ /* 0x000fe400078e00ff */
[----:B------:R-:W-:-:S05]  /*0830*/  @P1 IMAD.MOV.U32 R15, RZ, RZ, RZ ;  /* 0x000000ffff0f1224 */ /* 0x000fca00078e00ff */
[----:B------:R-:W2:Y:S01]  /*0840*/  @!P1 LDC R13, c[0x0][0xc] ;  /* 0x00000300ff0d9b82 */ /* 0x000ea20000000800 */
[----:B0-----:R-:W-:Y:S01]  /*0850*/  ULDC UR4, c[0x0][0xc] ;  /* 0x0000030000047ab9 */ /* 0x001fe20000000800 */
[----:B------:R-:W-:Y:S01]  /*0860*/  ULDC UR5, c[0x0][0x10] ;  /* 0x0000040000057ab9 */ /* 0x000fe20000000800 */
[----:B------:R-:W-:Y:S01]  /*0870*/  ULDC UR6, c[0x0][0x14] ;  /* 0x0000050000067ab9 */ /* 0x000fe20000000800 */
[----:B------:R-:W-:-:S04]  /*0880*/  UIMAD.WIDE.U32 UR4, UR4, UR5, URZ ;  /* 0x00000005040472a5 */ /* 0x000fc8000f8e003f */
[----:B------:R-:W-:Y:S02]  /*0890*/  UIMAD.WIDE.U32 UR38, UR4, UR6, URZ ;  /* 0x00000006042672a5 */ /* 0x000fe4000f8e003f */
[----:B------:R-:W-:-:S04]  /*08a0*/  UIMAD UR37, UR5, UR6, URZ ;  /* 0x00000006052572a4 */ /* 0x000fc8000f8e023f */
[----:B------:R-:W-:Y:S01]  /*08b0*/  UIADD3 UR37, UR39, UR37, URZ ;  /* 0x0000002527257290 */ /* 0x000fe2000fffe03f */
[----:B-1----:R-:W-:-:S04]  /*08c0*/  @P1 IMAD.WIDE.U32 R16, R17, UR8, R4 ;  /* 0x0000000811101c25 */ /* 0x002fc8000f8e0004 */
[----:B------:R-:W-:Y:S02]  /*08d0*/  @P1 IMAD.IADD R17, R17, 0x1, R15 ;  /* 0x0000000111111824 */ /* 0x000fe400078e020f */
[----:B--2---:R-:W-:-:S04]  /*08e0*/  @!P1 IMAD.WIDE.U32 R10, R4, R13, R10 ;  /* 0x0000000d040a9225 */ /* 0x004fc800078e000a */
[----:B------:R-:W-:Y:S02]  /*08f0*/  @!P1 IMAD.MOV.U32 R16, RZ, RZ, R10 ;  /* 0x000000ffff109224 */ /* 0x000fe400078e000a */
[----:B------:R-:W-:Y:S01]  /*0900*/  @!P1 IMAD.MOV.U32 R17, RZ, RZ, R11 ;  /* 0x000000ffff119224 */ /* 0x000fe200078e000b */
[----:B------:R-:W-:Y:S06]  /*0910*/  @!P3 BRA `(.L_x_5) ;  /* 0x00000000000cb947 */ /* 0x000fec0003800000 */
[----:B------:R-:W-:Y:S01]  /*0920*/  UCGABAR_WAIT ;  /* 0x0000000000007dc7 */ /* 0x000fe20008000000 */
[----:B------:R-:W-:Y:S01]  /*0930*/  CCTL.IVALL ;  /* 0x00000000ff00798f */ /* 0x000fe20002000000 */
[----:B------:R-:W-:Y:S05]  /*0940*/  BRA `(.L_x_6) ;  /* 0x0000000000047947 */ /* 0x000fea0003800000 */
.L_x_5:
[----:B------:R-:W-:Y:S06]  /*0950*/  BAR.SYNC.DEFER_BLOCKING 0x0 ;  /* 0x0000000000007b1d */ /* 0x000fec0000010000 */
.L_x_6:
[----:B------:R-:W-:Y:S05]  /*0960*/  @!P2 BRA `(.L_x_7) ;  /* 0x000000680020a947 */ /* 0x000fea0003800000 */
[----:B------:R-:W-:-:S13]  /*0970*/  ISETP.GT.U32.AND P0, PT, R8, 0x1, PT ;  /* 0x000000010800780c */ /* 0x000fda0003f04070 */
[----:B------:R-:W-:Y:S05]  /*0980*/  @P0 EXIT ;  /* 0x000000000000094d */ /* 0x000fea0003800000 */
[----:B------:R-:W-:Y:S01]  /*0990*/  ULDC.64 UR4, c[0x0][0x650] ;  /* 0x0001940000047ab9 */ /* 0x000fe20000000a00 */
[----:B------:R-:W-:Y:S01]  /*09a0*/  PRMT R3, RZ, 0x7610, R3 ;  /* 0x00007610ff037816 */ /* 0x000fe20000000003 */
[----:B------:R-:W-:Y:S01]  /*09b0*/  IMAD.MOV.U32 R101, RZ, RZ, -0x1 ;  /* 0xffffffffff657424 */ /* 0x000fe200078e00ff */
[----:B------:R-:W-:Y:S01]  /*09c0*/  ISETP.GE.U32.AND P0, PT, R16, UR4, PT ;  /* 0x0000000410007c0c */ /* 0x000fe2000bf06070 */
[----:B------:R-:W-:Y:S02]  /*09d0*/  IMAD.MOV.U32 R100, RZ, RZ, -0x1 ;  /* 0xffffffffff647424 */ /* 0x000fe400078e00ff */
[----:B------:R-:W-:Y:S01]  /*09e0*/  IMAD.MOV.U32 R99, RZ, RZ, -0x1 ;  /* 0xffffffffff637424 */ /* 0x000fe200078e00ff */
[----:B------:R-:W-:-:S13]  /*09f0*/  ISETP.GE.U32.AND.EX P0, PT, R17, UR5, PT, P0 ;  /* 0x0000000511007c0c */ /* 0x000fda000bf06100 */
[----:B------:R-:W-:Y:S05]  /*0a00*/  @P0 BRA `(.L_x_8) ;  /* 0x0000000400280947 */ /* 0x000fea0003800000 */
[----:B------:R-:W0:Y:S01]  /*0a10*/  LDC.64 R22, c[0x0][0x628] ;  /* 0x00018a00ff167b82 */ /* 0x000e220000000a00 */
[----:B------:R-:W-:Y:S02]  /*0a20*/  IMAD.MOV.U32 R10, RZ, RZ, R16 ;  /* 0x000000ffff0a7224 */ /* 0x000fe400078e0010 */
[----:B------:R-:W-:-:S05]  /*0a30*/  IMAD.MOV.U32 R11, RZ, RZ, R17 ;  /* 0x000000ffff0b7224 */ /* 0x000fca00078e0011 */
[----:B------:R-:W1:Y:S08]  /*0a40*/  LDC R8, c[0x0][0x630] ;  /* 0x00018c00ff087b82 */ /* 0x000e700000000800 */
[----:B------:R-:W2:Y:S01]  /*0a50*/  LDC.64 R24, c[0x0][0x620] ;  /* 0x00018800ff187b82 */ /* 0x000ea20000000a00 */
[----:B0-----:R-:W-:-:S04]  /*0a60*/  ISETP.NE.U32.AND P0, PT, R22, RZ, PT ;  /* 0x000000ff1600720c */ /* 0x001fc80003f05070 */
[----:B------:R-:W-:-:S13]  /*0a70*/  ISETP.NE.AND.EX P0, PT, R23, RZ, PT, P0 ;  /* 0x000000ff1700720c */ /* 0x000fda0003f05300 */
[----:B-12---:R-:W-:Y:S05]  /*0a80*/  @!P0 BRA `(.L_x_9) ;  /* 0x0000000000288947 */ /* 0x006fea0003800000 */
[----:B------:R-:W0:Y:S02]  /*0a90*/  LDC R3, c[0x0][0x634] ;  /* 0x00018d00ff037b82 */ /* 0x000e240000000800 */
[----:B0-----:R-:W-:-:S05]  /*0aa0*/  IADD3 R3, P0, R16, R3, RZ ;  /* 0x0000000310037210 */ /* 0x001fca0007f1e0ff */
[----:B------:R-:W-:-:S04]  /*0ab0*/  IMAD.X R21, RZ, RZ, R17, P0 ;  /* 0x000000ffff157224 */ /* 0x000fc800000e0611 */
[----:B------:R-:W-:-:S04]  /*0ac0*/  IMAD.WIDE.U32 R10, R21, R22, RZ ;  /* 0x00000016150a7225 */ /* 0x000fc800078e00ff */
[----:B------:R-:W-:-:S04]  /*0ad0*/  IMAD.WIDE.U32 R12, P0, R3, R23, R10 ;  /* 0x00000017030c7225 */ /* 0x000fc8000780000a */
[----:B------:R-:W-:-:S04]  /*0ae0*/  IMAD.WIDE.U32 R10, R3, R22, RZ ;  /* 0x00000016030a7225 */ /* 0x000fc800078e00ff */
[----:B------:R-:W-:Y:S01]  /*0af0*/  IMAD.X R15, RZ, RZ, RZ, P0 ;  /* 0x000000ffff0f7224 */ /* 0x000fe200000e06ff */
[----:B------:R-:W-:Y:S01]  /*0b00*/  IADD3 RZ, P0, R11, R12, RZ ;  /* 0x0000000c0bff7210 */ /* 0x000fe20007f1e0ff */
[----:B------:R-:W-:-:S04]  /*0b10*/  IMAD.MOV.U32 R14, RZ, RZ, R13 ;  /* 0x000000ffff0e7224 */ /* 0x000fc800078e000d */
[----:B------:R-:W-:-:S08]  /*0b20*/  IMAD.WIDE.U32.X R10, R21, R23, R14, P0 ;  /* 0x00000017150a7225 */ /* 0x000fd000000e040e */
.L_x_9:
[----:B------:R-:W0:Y:S01]  /*0b30*/  LDC.64 R28, c[0x0][0x640] ;  /* 0x00019000ff1c7b82 */ /* 0x000e220000000a00 */
[-CC-:B------:R-:W-:Y:S01]  /*0b40*/  SHF.R.U64 R99, R10, R8.reuse, R11.reuse ;  /* 0x000000080a637219 */ /* 0x180fe2000000120b */
[----:B------:R-:W-:Y:S01]  /*0b50*/  IMAD.MOV.U32 R23, RZ, RZ, 0x1 ;  /* 0x00000001ff177424 */ /* 0x000fe200078e00ff */
[----:B------:R-:W-:Y:S02]  /*0b60*/  SHF.R.U32.HI R3, RZ, R8, R11 ;  /* 0x00000008ff037219 */ /* 0x000fe4000001160b */
[----:B------:R-:W-:-:S03]  /*0b70*/  IADD3 R5, P0, RZ, -R99, RZ ;  /* 0x80000063ff057210 */ /* 0x000fc60007f1e0ff */
[----:B------:R-:W1:Y:S02]  /*0b80*/  LDC R12, c[0x0][0x618] ;  /* 0x00018600ff0c7b82 */ /* 0x000e640000000800 */
[----:B------:R-:W-:Y:S02]  /*0b90*/  IMAD.X R3, RZ, RZ, ~R3, P0 ;  /* 0x000000ffff037224 */ /* 0x000fe400000e0e03 */
[----:B------:R-:W-:-:S04]  /*0ba0*/  IMAD.WIDE.U32 R10, R5, R24, R16 ;  /* 0x00000018050a7225 */ /* 0x000fc800078e0010 */
[----:B------:R-:W2:Y:S01]  /*0bb0*/  LDC R22, c[0x0][0x608] ;  /* 0x00018200ff167b82 */ /* 0x000ea20000000800 */
[----:B------:R-:W-:Y:S02]  /*0bc0*/  IMAD R8, R3, R24, RZ ;  /* 0x0000001803087224 */ /* 0x000fe400078e02ff */
[----:B------:R-:W-:Y:S02]  /*0bd0*/  IMAD.MOV.U32 R3, RZ, RZ, -0x1 ;  /* 0xffffffffff037424 */ /* 0x000fe400078e00ff */
[----:B------:R-:W-:-:S03]  /*0be0*/  IMAD R5, R5, R25, R8 ;  /* 0x0000001905057224 */ /* 0x000fc600078e0208 */
[----:B------:R-:W3:Y:S01]  /*0bf0*/  LDC R26, c[0x0][0x658] ;  /* 0x00019600ff1a7b82 */ /* 0x000ee20000000800 */
[----:B------:R-:W-:Y:S01]  /*0c00*/  IMAD.IADD R5, R11, 0x1, R5 ;  /* 0x000000010b057824 */ /* 0x000fe200078e0205 */
[----:B0-----:R-:W-:-:S04]  /*0c10*/  ISETP.NE.U32.AND P0, PT, R28, RZ, PT ;  /* 0x000000ff1c00720c */ /* 0x001fc80003f05070 */
[----:B------:R-:W-:Y:S02]  /*0c20*/  ISETP.NE.AND.EX P0, PT, R29, RZ, PT, P0 ;  /* 0x000000ff1d00720c */ /* 0x000fe40003f05300 */
[----:B------:R-:W0:Y:S01]  /*0c30*/  LDC R24, c[0x0][0x600] ;  /* 0x00018000ff187b82 */ /* 0x000e220000000800 */
[-CC-:B-1----:R-:W-:Y:S02]  /*0c40*/  SHF.R.U64 R14, R10, R12.reuse, R5.reuse ;  /* 0x0000000c0a0e7219 */ /* 0x182fe40000001205 */
[----:B------:R-:W-:-:S05]  /*0c50*/  SHF.R.U32.HI R5, RZ, R12, R5 ;  /* 0x0000000cff057219 */ /* 0x000fca0000011605 */
[----:B------:R-:W1:Y:S01]  /*0c60*/  LDC R15, c[0x0][0x648] ;  /* 0x00019200ff0f7b82 */ /* 0x000e620000000800 */
[-CC-:B--2---:R-:W-:Y:S02]  /*0c70*/  SHF.R.U64 R27, R14, R22.reuse, R5.reuse ;  /* 0x000000160e1b7219 */ /* 0x184fe40000001205 */
[----:B------:R-:W-:Y:S01]  /*0c80*/  SHF.R.U32.HI R5, RZ, R22, R5 ;  /* 0x00000016ff057219 */ /* 0x000fe20000011605 */
[----:B------:R-:W-:-:S04]  /*0c90*/  IMAD R22, R9, R20, R4 ;  /* 0x0000001409167224 */ /* 0x000fc800078e0204 */
[----:B------:R-:W2:Y:S01]  /*0ca0*/  LDC R21, c[0x0][0x638] ;  /* 0x00018e00ff157b82 */ /* 0x000ea20000000800 */
[-CC-:B---3--:R-:W-:Y:S02]  /*0cb0*/  SHF.R.U64 R20, R27, R26.reuse, R5.reuse ;  /* 0x0000001a1b147219 */ /* 0x188fe40000001205 */
[-C--:B------:R-:W-:Y:S02]  /*0cc0*/  SHF.L.U32 R3, R3, R26.reuse, RZ ;  /* 0x0000001a03037219 */ /* 0x080fe400000006ff */
[----:B------:R-:W-:Y:S01]  /*0cd0*/  SHF.R.U32.HI R5, RZ, R26, R5 ;  /* 0x0000001aff057219 */ /* 0x000fe20000011605 */
[----:B------:R-:W-:Y:S01]  /*0ce0*/  IMAD.MOV.U32 R4, RZ, RZ, R20 ;  /* 0x000000ffff047224 */ /* 0x000fe200078e0014 */
[----:B------:R-:W-:Y:S01]  /*0cf0*/  LOP3.LUT R12, RZ, R3, RZ, 0x33, !PT ;  /* 0x00000003ff0c7212 */ /* 0x000fe200078e33ff */
[----:B------:R-:W3:Y:S01]  /*0d00*/  LDC R25, c[0x0][0x610] ;  /* 0x00018400ff197b82 */ /* 0x000ee20000000800 */
[----:B------:R-:W-:Y:S05]  /*0d10*/  @!P0 BRA `(.L_x_10) ;  /* 0x0000000000288947 */ /* 0x000fea0003800000 */
[----:B------:R-:W4:Y:S02]  /*0d20*/  LDC R3, c[0x0][0x64c] ;  /* 0x00019300ff037b82 */ /* 0x000f240000000800 */
[----:B----4-:R-:W-:-:S05]  /*0d30*/  IADD3 R3, P0, R20, R3, RZ ;  /* 0x0000000314037210 */ /* 0x010fca0007f1e0ff */
        /* <DEDUP_REMOVED lines=8> */
.L_x_10:
[----:B-1----:R-:W-:Y:S01]  /*0dc0*/  SHF.R.U64 R4, R4, R15, R5 ;  /* 0x0000000f04047219 */ /* 0x002fe20000001205 */
[----:B0-----:R-:W-:Y:S01]  /*0dd0*/  VIADD R5, R24, 0xffffffff ;  /* 0xffffffff18057836 */ /* 0x001fe20000000000 */
[----:B------:R-:W-:Y:S02]  /*0de0*/  SHF.L.U32 R3, R23, R26, RZ ;  /* 0x0000001a17037219 */ /* 0x000fe400000006ff */
[----:B------:R-:W-:Y:S01]  /*0df0*/  LOP3.LUT R12, R27, R12, RZ, 0xc0, !PT ;  /* 0x0000000c1b0c7212 */ /* 0x000fe200078ec0ff */
[----:B------:R-:W-:Y:S01]  /*0e00*/  IMAD.MOV R8, RZ, RZ, -R4 ;  /* 0x000000ffff087224 */ /* 0x000fe200078e0a04 */
[----:B------:R-:W-:-:S03]  /*0e10*/  SEL R7, R7, R22, !P1 ;  /* 0x0000001607077207 */ /* 0x000fc60004800000 */
[----:B------:R-:W-:Y:S01]  /*0e20*/  IMAD R12, R3, R4, R12 ;  /* 0x00000004030c7224 */ /* 0x000fe200078e020c */
[----:B------:R-:W-:Y:S01]  /*0e30*/  LOP3.LUT R4, R14, R5, RZ, 0xc0, !PT ;  /* 0x000000050e047212 */ /* 0x000fe200078ec0ff */
[----:B--2---:R-:W-:Y:S02]  /*0e40*/  IMAD R3, R8, R21, R20 ;  /* 0x0000001508037224 */ /* 0x004fe400078e0214 */
[----:B---3--:R-:W-:Y:S02]  /*0e50*/  IMAD R7, R12, R25, R7 ;  /* 0x000000190c077224 */ /* 0x008fe400078e0207 */
[----:B------:R-:W-:Y:S02]  /*0e60*/  IMAD.MOV.U32 R5, RZ, RZ, 0x1 ;  /* 0x00000001ff057424 */ /* 0x000fe400078e00ff */
[----:B------:R-:W-:-:S03]  /*0e70*/  IMAD R4, R3, R24, R4 ;  /* 0x0000001803047224 */ /* 0x000fc600078e0204 */
[----:B------:R-:W-:Y:S02]  /*0e80*/  PRMT R3, R5, 0x7610, R3 ;  /* 0x0000761005037816 */ /* 0x000fe40000000003 */
[----:B------:R-:W-:Y:S02]  /*0e90*/  SEL R100, R4, R7, !P1 ;  /* 0x0000000704647207 */ /* 0x000fe40004800000 */
[----:B------:R-:W-:-:S07]  /*0ea0*/  SEL R101, R7, R4, !P1 ;  /* 0x0000000407657207 */ /* 0x000fce0004800000 */
.L_x_8:
[----:B------:R-:W-:-:S08]  /*0eb0*/  NOP ;  /* 0x0000000000007918 */ /* 0x000fd00000000000 */
[----:B------:R-:W0:Y:S02]  /*0ec0*/  USETMAXREG.TRY_ALLOC.CTAPOOL UP0, 0xe8 ;  /* 0x000000e8000079c8 */ /* 0x000e240008000600 */
[----:B0-----:R-:W-:-:S13]  /*0ed0*/  PLOP3.LUT P0, PT, PT, PT, UP0, 0x80, 0x0 ;  /* 0x000000000000781c */ /* 0x001fda0003f0f008 */
[----:B------:R-:W-:Y:S05]  /*0ee0*/  @!P0 BRA `(.L_x_8) ;  /* 0xfffffffc00f08947 */ /* 0x000fea000383ffff */
[----:B------:R-:W-:Y:S01]  /*0ef0*/  ULDC.64 UR4, c[0x0][0x598] ;  /* 0x0001660000047ab9 */ /* 0x000fe20000000a00 */
[----:B------:R-:W-:Y:S01]  /*0f00*/  ULDC.64 UR40, c[0x0][0x208] ;  /* 0x0000820000287ab9 */ /* 0x000fe20000000a00 */
[----:B------:R-:W-:-:S04]  /*0f10*/  ISETP.NE.U32.AND P0, PT, RZ, UR4, PT ;  /* 0x00000004ff007c0c */ /* 0x000fc8000bf05070 */
[----:B------:R-:W-:-:S13]  /*0f20*/  ISETP.NE.AND.EX P0, PT, RZ, UR5, PT, P0 ;  /* 0x00000005ff007c0c */ /* 0x000fda000bf05300 */
[----:B------:R-:W-:Y:S05]  /*0f30*/  @!P0 BRA `(.L_x_11) ;  /* 0x00000000001c8947 */ /* 0x000fea0003800000 */
[----:B------:R-:W0:Y:S02]  /*0f40*/  LDC.64 R4, c[0x0][0x598] ;  /* 0x00016600ff047b82 */ /* 0x000e240000000a00 */
[----:B0-----:R-:W2:Y:S02]  /*0f50*/  LDG.E.64 R4, desc[UR40][R4.64] ;  /* 0x0000002804047981 */ /* 0x001ea4000c1e1b00 */
[----:B--2---:R-:W-:-:S04]  /*0f60*/  ISETP.NE.U32.AND P0, PT, R4, RZ, PT ;  /* 0x000000ff0400720c */ /* 0x004fc80003f05070 */
[----:B------:R-:W-:-:S13]  /*0f70*/  ISETP.NE.AND.EX P0, PT, R5, RZ, PT, P0 ;  /* 0x000000ff0500720c */ /* 0x000fda0003f05300 */
[----:B------:R-:W-:Y:S05]  /*0f80*/  @!P0 BRA `(.L_x_11) ;  /* 0x0000000000088947 */ /* 0x000fea0003800000 */
[----:B------:R0:W5:Y:S01]  /*0f90*/  LD.E R88, desc[UR40][R4.64] ;  /* 0x0000002804587980 */ /* 0x000162000c101900 */
[----:B------:R-:W-:Y:S05]  /*0fa0*/  BRA `(.L_x_12) ;  /* 0x0000000000247947 */ /* 0x000fea0003800000 */
.L_x_11:
[----:B------:R-:W-:Y:S02]  /*0fb0*/  ULDC.64 UR4, c[0x0][0x588] ;  /* 0x0001620000047ab9 */ /* 0x000fe40000000a00 */
[----:B------:R-:W-:-:S04]  /*0fc0*/  ISETP.NE.U32.AND P0, PT, RZ, UR4, PT ;  /* 0x00000004ff007c0c */ /* 0x000fc8000bf05070 */
[----:B------:R-:W-:-:S13]  /*0fd0*/  ISETP.NE.AND.EX P0, PT, RZ, UR5, PT, P0 ;  /* 0x00000005ff007c0c */ /* 0x000fda000bf05300 */
[----:B------:R-:W-:Y:S05]  /*0fe0*/  @!P0 BRA `(.L_x_13) ;  /* 0x00000000000c8947 */ /* 0x000fea0003800000 */
[----:B------:R-:W0:Y:S02]  /*0ff0*/  LDC.64 R88, c[0x0][0x588] ;  /* 0x00016200ff587b82 */ /* 0x000e240000000a00 */
[----:B0-----:R1:W5:Y:S01]  /*1000*/  LDG.E R88, desc[UR40][R88.64] ;  /* 0x0000002858587981 */ /* 0x001362000c1e1900 */
[----:B------:R-:W-:Y:S05]  /*1010*/  BRA `(.L_x_12) ;  /* 0x0000000000087947 */ /* 0x000fea0003800000 */
.L_x_13:
[----:B------:R-:W-:Y:S02]  /*1020*/  ULDC UR4, c[0x0][0x580] ;  /* 0x0001600000047ab9 */ /* 0x000fe40000000800 */
[----:B------:R-:W-:-:S07]  /*1030*/  IMAD.U32 R88, RZ, RZ, UR4 ;  /* 0x00000004ff587e24 */ /* 0x000fce000f8e00ff */
.L_x_12:
[----:B------:R-:W-:Y:S02]  /*1040*/  ULDC.64 UR4, c[0x0][0x5a0] ;  /* 0x0001680000047ab9 */ /* 0x000fe40000000a00 */
[----:B------:R-:W-:-:S04]  /*1050*/  ISETP.NE.U32.AND P0, PT, RZ, UR4, PT ;  /* 0x00000004ff007c0c */ /* 0x000fc8000bf05070 */
[----:B------:R-:W-:-:S13]  /*1060*/  ISETP.NE.AND.EX P0, PT, RZ, UR5, PT, P0 ;  /* 0x00000005ff007c0c */ /* 0x000fda000bf05300 */
[----:B------:R-:W-:Y:S05]  /*1070*/  @!P0 BRA `(.L_x_14) ;  /* 0x00000000001c8947 */ /* 0x000fea0003800000 */
[----:B0-----:R-:W0:Y:S02]  /*1080*/  LDC.64 R4, c[0x0][0x5a0] ;  /* 0x00016800ff047b82 */ /* 0x001e240000000a00 */
[----:B0-----:R-:W2:Y:S02]  /*1090*/  LDG.E.64 R4, desc[UR40][R4.64] ;  /* 0x0000002804047981 */ /* 0x001ea4000c1e1b00 */
[----:B--2---:R-:W-:-:S04]  /*10a0*/  ISETP.NE.U32.AND P0, PT, R4, RZ, PT ;  /* 0x000000ff0400720c */ /* 0x004fc80003f05070 */
[----:B------:R-:W-:-:S13]  /*10b0*/  ISETP.NE.AND.EX P0, PT, R5, RZ, PT, P0 ;  /* 0x000000ff0500720c */ /* 0x000fda0003f05300 */
[----:B------:R-:W-:Y:S05]  /*10c0*/  @!P0 BRA `(.L_x_14) ;  /* 0x0000000000088947 */ /* 0x000fea0003800000 */
[----:B-1----:R0:W5:Y:S01]  /*10d0*/  LD.E R89, desc[UR40][R4.64] ;  /* 0x0000002804597980 */ /* 0x002162000c101900 */
[----:B------:R-:W-:Y:S05]  /*10e0*/  BRA `(.L_x_15) ;  /* 0x0000000000247947 */ /* 0x000fea0003800000 */
.L_x_14:
[----:B------:R-:W-:Y:S02]  /*10f0*/  ULDC.64 UR4, c[0x0][0x590] ;  /* 0x0001640000047ab9 */ /* 0x000fe40000000a00 */
[----:B------:R-:W-:-:S04]  /*1100*/  ISETP.NE.U32.AND P0, PT, RZ, UR4, PT ;  /* 0x00000004ff007c0c */ /* 0x000fc8000bf05070 */
[----:B------:R-:W-:-:S13]  /*1110*/  ISETP.NE.AND.EX P0, PT, RZ, UR5, PT, P0 ;  /* 0x00000005ff007c0c */ /* 0x000fda000bf05300 */
[----:B------:R-:W-:Y:S05]  /*1120*/  @!P0 BRA `(.L_x_16) ;  /* 0x00000000000c8947 */ /* 0x000fea0003800000 */
[----:B0-----:R-:W1:Y:S02]  /*1130*/  LDC.64 R4, c[0x0][0x590] ;  /* 0x00016400ff047b82 */ /* 0x001e640000000a00 */
[----:B-1----:R1:W5:Y:S01]  /*1140*/  LDG.E R89, desc[UR40][R4.64] ;  /* 0x0000002804597981 */ /* 0x002362000c1e1900 */
[----:B------:R-:W-:Y:S05]  /*1150*/  BRA `(.L_x_15) ;  /* 0x0000000000087947 */ /* 0x000fea0003800000 */
.L_x_16:
[----:B------:R-:W-:Y:S02]  /*1160*/  ULDC UR4, c[0x0][0x584] ;  /* 0x0001610000047ab9 */ /* 0x000fe40000000800 */
[----:B-1----:R-:W-:-:S07]  /*1170*/  IMAD.U32 R89, RZ, RZ, UR4 ;  /* 0x00000004ff597e24 */ /* 0x002fce000f8e00ff */
.L_x_15:
[----:B------:R-:W-:-:S13]  /*1180*/  LOP3.LUT P0, RZ, R3, 0xff, RZ, 0xc0, !PT ;  /* 0x000000ff03ff7812 */ /* 0x000fda000780c0ff */
[----:B------:R-:W-:Y:S05]  /*1190*/  @!P0 EXIT ;  /* 0x000000000000894d */ /* 0x000fea0003800000 */
[----:B------:R-:W2:Y:S01]  /*11a0*/  LDC R92, c[0x0][0x658] ;  /* 0x00019600ff5c7b82 */ /* 0x000ea20000000800 */
[----:B------:R-:W-:Y:S01]  /*11b0*/  ULDC.64 UR6, c[0x0][0x288] ;  /* 0x0000a20000067ab9 */ /* 0x000fe20000000a00 */
[----:B------:R-:W-:Y:S01]  /*11c0*/  LOP3.LUT R6, R6, 0x1, RZ, 0xc0, !PT ;  /* 0x0000000106067812 */ /* 0x000fe200078ec0ff */
[----:B------:R-:W-:Y:S01]  /*11d0*/  UIADD3 UR4, UR7, 0x7f, URZ ;  /* 0x0000007f07047890 */ /* 0x000fe2000fffe03f */
[----:B------:R-:W-:Y:S01]  /*11e0*/  SHF.R.U32.HI R3, RZ, 0x2, R94 ;  /* 0x00000002ff037819 */ /* 0x000fe2000001165e */
[----:B01----:R-:W-:Y:S01]  /*11f0*/  IMAD.MOV.U32 R5, RZ, RZ, -0x1 ;  /* 0xffffffffff057424 */ /* 0x003fe200078e00ff */
[----:B------:R-:W-:Y:S01]  /*1200*/  SHF.R.U32.HI R0, RZ, 0x1, R0 ;  /* 0x00000001ff007819 */ /* 0x000fe20000011600 */
[----:B------:R-:W-:Y:S01]  /*1210*/  USHF.R.S32.HI UR5, URZ, 0x1f, UR4 ;  /* 0x0000001f3f057899 */ /* 0x000fe20008011404 */
[----:B------:R-:W0:Y:S01]  /*1220*/  LDC.64 R90, c[0x0][0x5c8] ;  /* 0x00017200ff5a7b82 */ /* 0x000e220000000a00 */
[----:B------:R-:W-:Y:S01]  /*1230*/  IMAD.SHL.U32 R22, R6, 0x40, RZ ;  /* 0x0000004006167824 */ /* 0x000fe200078e00ff */
[----:B------:R-:W-:Y:S01]  /*1240*/  LOP3.LUT R3, R3, 0x7, RZ, 0xc0, !PT ;  /* 0x0000000703037812 */ /* 0x000fe200078ec0ff */
[----:B------:R-:W-:Y:S01]  /*1250*/  ULEA.HI UR5, UR5, UR4, URZ, 0x7 ;  /* 0x0000000405057291 */ /* 0x000fe2000f8f383f */
[----:B------:R-:W-:Y:S01]  /*1260*/  LOP3.LUT R0, R0, 0x30, RZ, 0xc0, !PT ;  /* 0x0000003000007812 */ /* 0x000fe200078ec0ff */
[----:B------:R-:W-:Y:S01]  /*1270*/  IMAD.MOV.U32 R7, RZ, RZ, 0x1 ;  /* 0x00000001ff077424 */ /* 0x000fe200078e00ff */
[--C-:B------:R-:W-:Y:S01]  /*1280*/  LOP3.LUT R22, R22, 0x40, R3.reuse, 0xe2, !PT ;  /* 0x0000004016167812 */ /* 0x100fe200078ee203 */
[----:B------:R-:W-:Y:S01]  /*1290*/  USHF.R.S32.HI UR43, URZ, 0x7, UR5 ;  /* 0x000000073f2b7899 */ /* 0x000fe20008011405 */
[----:B------:R-:W1:Y:S01]  /*12a0*/  LDC R96, c[0x0][0x600] ;  /* 0x00018000ff607b82 */ /* 0x000e620000000800 */
[----:B------:R-:W-:Y:S01]  /*12b0*/  IADD3 R3, RZ, -R0, -R3 ;  /* 0x80000000ff037210 */ /* 0x000fe20007ffe803 */
[----:B------:R-:W-:Y:S01]  /*12c0*/  IMAD.U32 R4, RZ, RZ, UR6 ;  /* 0x00000006ff047e24 */ /* 0x000fe2000f8e00ff */
[C---:B------:R-:W-:Y:S01]  /*12d0*/  LOP3.LUT R93, R94.reuse, 0x3, RZ, 0xc0, !PT ;  /* 0x000000035e5d7812 */ /* 0x040fe200078ec0ff */
[----:B------:R-:W-:Y:S01]  /*12e0*/  UISETP.LT.AND UP0, UPT, UR43, 0x1, UPT ;  /* 0x000000012b00788c */ /* 0x000fe2000bf01270 */
[----:B------:R-:W-:Y:S01]  /*12f0*/  LOP3.LUT R95, R94, 0x80, RZ, 0xc0, !PT ;  /* 0x000000805e5f7812 */ /* 0x000fe200078ec0ff */
[----:B------:R-:W-:Y:S01]  /*1300*/  IMAD R3, R6, -0x40, R3 ;  /* 0xffffffc006037824 */ /* 0x000fe200078e0203 */
[----:B------:R-:W-:Y:S01]  /*1310*/  ULDC UR4, c[0x0][0x284] ;  /* 0x0000a10000047ab9 */ /* 0x000fe20000000800 */
[----:B--2---:R-:W-:Y:S01]  /*1320*/  SHF.L.U32 R5, R5, R92, RZ ;  /* 0x0000005c05057219 */ /* 0x004fe200000006ff */
[----:B------:R-:W-:Y:S01]  /*1330*/  USEL UR44, UR43, 0x1, UP0 ;  /* 0x000000012b2c7887 */ /* 0x000fe20008000000 */
[----:B------:R-:W-:Y:S01]  /*1340*/  IMAD R93, R93, -0x2, R4 ;  /* 0xfffffffe5d5d7824 */ /* 0x000fe200078e0204 */
[----:B------:R-:W-:Y:S01]  /*1350*/  LOP3.LUT R22, R22, R0, RZ, 0xfc, !PT ;  /* 0x0000000016167212 */ /* 0x000fe200078efcff */
[----:B------:R-:W-:Y:S01]  /*1360*/  IMAD.SHL.U32 R94, R94, 0x2, RZ ;  /* 0x000000025e5e7824 */ /* 0x000fe200078e00ff */
[----:B------:R-:W-:Y:S01]  /*1370*/  SHF.L.U32 R92, R7, R92, RZ ;  /* 0x0000005c075c7219 */ /* 0x000fe200000006ff */
[----:B------:R-:W-:Y:S01]  /*1380*/  VIADD R98, R3, UR4 ;  /* 0x0000000403627c36 */ /* 0x000fe20008000000 */
[----:B------:R-:W-:Y:S01]  /*1390*/  LOP3.LUT R103, R18, 0x1, RZ, 0xfc, !PT ;  /* 0x0000000112677812 */ /* 0x000fe200078efcff */
[----:B------:R-:W-:Y:S01]  /*13a0*/  IMAD.MOV.U32 R23, RZ, RZ, RZ ;  /* 0x000000ffff177224 */ /* 0x000fe200078e00ff */
[C---:B0-----:R-:W-:Y:S01]  /*13b0*/  SHF.L.U64.HI R91, R90.reuse, 0x3, R91 ;  /* 0x000000035a5b7819 */ /* 0x041fe2000001025b */
[----:B------:R-:W-:Y:S01]  /*13c0*/  IMAD.SHL.U32 R90, R90, 0x8, RZ ;  /* 0x000000085a5a7824 */ /* 0x000fe200078e00ff */
[----:B------:R-:W-:Y:S01]  /*13d0*/  SHF.R.U32.HI R95, RZ, 0x7, R95 ;  /* 0x00000007ff5f7819 */ /* 0x000fe2000001165f */
[----:B------:R-:W-:Y:S01]  /*13e0*/  UIADD3 UR44, UR43, -UR44, URZ ;  /* 0x8000002c2b2c7290 */ /* 0x000fe2000fffe03f */
[----:B------:R-:W-:Y:S01]  /*13f0*/  LOP3.LUT R97, RZ, R5, RZ, 0x33, !PT ;  /* 0x00000005ff617212 */ /* 0x000fe200078e33ff */
[----:B------:R-:W-:Y:S01]  /*1400*/  UMOV UR36, URZ ;  /* 0x0000003f00247c82 */ /* 0x000fe20008000000 */
[----:B------:R-:W-:Y:S01]  /*1410*/  UMOV UR42, URZ ;  /* 0x0000003f002a7c82 */ /* 0x000fe20008000000 */
[----:B-1----:R-:W-:-:S08]  /*1420*/  VIADD R96, R96, 0xffffffff ;  /* 0xffffffff60607836 */ /* 0x002fd00000000000 */
.L_x_162:
[----:B0-----:R-:W0:Y:S01]  /*1430*/  SHFL.IDX PT, R0, R95, RZ, 0x1f ;  /* 0x00001fff5f007589 */ /* 0x001e2200000e0000 */
[----:B-1----:R-:W1:Y:S01]  /*1440*/  S2UR UR7, SR_CgaCtaId ;  /* 0x00000000000779c3 */ /* 0x002e620000008800 */
[----:B------:R-:W-:Y:S01]  /*1450*/  UMOV UR6, 0x400 ;  /* 0x0000040000067882 */ /* 0x000fe20000000000 */
[----:B0-----:R-:W-:Y:S01]  /*1460*/  R2UR UR4, R0 ;  /* 0x00000000000472ca */ /* 0x001fe200000e0000 */
[----:B-1----:R-:W-:-:S12]  /*1470*/  ULEA UR6, UR7, UR6, 0x18 ;  /* 0x0000000607067291 */ /* 0x002fd8000f8ec03f */
[----:B------:R-:W-:-:S04]  /*1480*/  ULEA.HI UR5, UR4, UR4, URZ, 0x1 ;  /* 0x0000000404057291 */ /* 0x000fc8000f8f083f */
[----:B------:R-:W-:-:S04]  /*1490*/  ULOP3.LUT UR5, UR5, 0x7fffe, URZ, 0xc0, !UPT ;  /* 0x0007fffe05057892 */ /* 0x000fc8000f8ec03f */
[----:B------:R-:W-:-:S03]  /*14a0*/  UIADD3 UR5, UR4, -UR5, URZ ;  /* 0x8000000504057290 */ /* 0x000fc6000fffe03f */
[----:B------:R-:W-:Y:S01]  /*14b0*/  ULDC UR4, c[0x0][0x28c] ;  /* 0x0000a30000047ab9 */ /* 0x000fe20000000800 */
[----:B------:R-:W-:Y:S01]  /*14c0*/  ULEA UR5, UR5, UR6, 0xd ;  /* 0x0000000605057291 */ /* 0x000fe2000f8e683f */
[----:B------:R-:W-:-:S03]  /*14d0*/  ISETP.LT.AND P0, PT, RZ, UR4, PT ;  /* 0x00000004ff007c0c */ /* 0x000fc6000bf01270 */
[----:B------:R-:W-:-:S04]  /*14e0*/  UIADD3 UR5, UR5, 0x100, URZ ;  /* 0x0000010005057890 */ /* 0x000fc8000fffe03f */
[----:B------:R-:W-:-:S04]  /*14f0*/  USHF.R.U32.HI UR5, URZ, 0x4, UR5 ;  /* 0x000000043f057899 */ /* 0x000fc80008011605 */
[----:B------:R-:W-:-:S04]  /*1500*/  ULOP3.LUT UR5, UR5, 0x3fff, URZ, 0xc0, !UPT ;  /* 0x00003fff05057892 */ /* 0x000fc8000f8ec03f */
[----:B------:R-:W-:Y:S01]  /*1510*/  ULOP3.LUT UR45, UR5, 0x10000, URZ, 0xfc, !UPT ;  /* 0x00010000052d7892 */ /* 0x000fe2000f8efc3f */
[----:B---345:R-:W-:Y:S11]  /*1520*/  @P0 BRA `(.L_x_17) ;  /* 0x0000000000400947 */ /* 0x038ff60003800000 */
[----:B------:R-:W-:Y:S01]  /*1530*/  MOV R0, 0x0 ;  /* 0x0000000000007802 */ /* 0x000fe20000000f00 */
[----:B------:R-:W-:Y:S01]  /*1540*/  ULDC.64 UR4, c[0x4][0x68] ;  /* 0x01001a0000047ab9 */ /* 0x000fe20000000a00 */
[----:B------:R-:W-:Y:S01]  /*1550*/  ULDC.64 UR6, c[0x4][0x8] ;  /* 0x0100020000067ab9 */ /* 0x000fe20000000a00 */
[----:B------:R-:W-:Y:S01]  /*1560*/  IMAD.U32 R4, RZ, RZ, UR4 ;  /* 0x00000004ff047e24 */ /* 0x000fe2000f8e00ff */
[----:B------:R0:W1:Y:S01]  /*1570*/  LDC.64 R14, c[0x4][R0] ;  /* 0x01000000000e7b82 */ /* 0x0000620000000a00 */
[----:B------:R-:W-:Y:S01]  /*1580*/  IMAD.U32 R5, RZ, RZ, UR5 ;  /* 0x00000005ff057e24 */ /* 0x000fe2000f8e00ff */
[----:B------:R-:W-:Y:S01]  /*1590*/  ULDC.64 UR4, c[0x4][0x70] ;  /* 0x01001c0000047ab9 */ /* 0x000fe20000000a00 */
[----:B------:R-:W-:Y:S02]  /*15a0*/  IMAD.U32 R10, RZ, RZ, UR6 ;  /* 0x00000006ff0a7e24 */ /* 0x000fe4000f8e00ff */
[----:B------:R-:W-:Y:S02]  /*15b0*/  IMAD.U32 R6, RZ, RZ, UR4 ;  /* 0x00000004ff067e24 */ /* 0x000fe4000f8e00ff */
[----:B------:R-:W-:-:S02]  /*15c0*/  IMAD.U32 R7, RZ, RZ, UR5 ;  /* 0x00000005ff077e24 */ /* 0x000fc4000f8e00ff */
[----:B------:R-:W-:Y:S02]  /*15d0*/  IMAD.U32 R11, RZ, RZ, UR7 ;  /* 0x00000007ff0b7e24 */ /* 0x000fe4000f8e00ff */
[----:B------:R-:W-:Y:S02]  /*15e0*/  IMAD.MOV.U32 R8, RZ, RZ, 0x1e1 ;  /* 0x000001e1ff087424 */ /* 0x000fe400078e00ff */
[----:B------:R-:W-:Y:S02]  /*15f0*/  IMAD.MOV.U32 R12, RZ, RZ, 0x1 ;  /* 0x00000001ff0c7424 */ /* 0x000fe400078e00ff */
[----:B0-----:R-:W-:-:S07]  /*1600*/  IMAD.MOV.U32 R13, RZ, RZ, RZ ;  /* 0x000000ffff0d7224 */ /* 0x001fce00078e00ff */
[----:B------:R-:W-:-:S07]  /*1610*/  LEPC R20, `(.L_x_17) ;  /* 0x000000001014794e */ /* 0x000fce0000000000 */
[----:B-1---5:R-:W-:Y:S05]  /*1620*/  CALL.ABS.NOINC R14 ;  /* 0x000000000e007343 */ /* 0x022fea0003c00000 */
.L_x_17:
[----:B------:R-:W-:-:S13]  /*1630*/  ISETP.NE.AND P0, PT, R103, 0x3, PT ;  /* 0x000000036700780c */ /* 0x000fda0003f05270 */
[----:B------:R-:W-:Y:S05]  /*1640*/  @!P0 BRA `(.L_x_18) ;  /* 0x0000000000048947 */ /* 0x000fea0003800000 */
[----:B------:R-:W-:Y:S01]  /*1650*/  BPT.TRAP 0x1 ;  /* 0x000000040000795c */ /* 0x000fe20000300000 */
.L_x_18:
[----:B------:R-:W0:Y:S01]  /*1660*/  S2UR UR5, SR_CgaCtaId ;  /* 0x00000000000579c3 */ /* 0x000e220000008800 */
[----:B------:R-:W-:Y:S01]  /*1670*/  UMOV UR4, 0x400 ;  /* 0x0000040000047882 */ /* 0x000fe20000000000 */
[----:B------:R-:W-:Y:S02]  /*1680*/  IMAD.U32 R0, RZ, RZ, UR36 ;  /* 0x00000024ff007e24 */ /* 0x000fe4000f8e00ff */
[----:B------:R-:W-:-:S03]  /*1690*/  IMAD.U32 R3, RZ, RZ, UR42 ;  /* 0x0000002aff037e24 */ /* 0x000fc6000f8e00ff */
[----:B------:R-:W-:Y:S01]  /*16a0*/  SHF.L.U32 R0, R0, 0x1f, RZ ;  /* 0x0000001f00007819 */ /* 0x000fe200000006ff */
[----:B0-----:R-:W-:-:S06]  /*16b0*/  ULEA UR4, UR5, UR4, 0x18 ;  /* 0x0000000405047291 */ /* 0x001fcc000f8ec03f */
[----:B------:R-:W-:-:S04]  /*16c0*/  IMAD.U32 R6, RZ, RZ, UR4 ;  /* 0x00000004ff067e24 */ /* 0x000fc8000f8e00ff */
[----:B------:R-:W-:-:S04]  /*16d0*/  IMAD R3, R3, 0x8, R6 ;  /* 0x0000000803037824 */ /* 0x000fc800078e0206 */
[----:B------:R0:W1:Y:S01]  /*16e0*/  SYNCS.PHASECHK.TRANS64.TRYWAIT P1, [R3+URZ], R0 ;  /* 0x00000000030075a7 */ /* 0x000062000802017f */
[----:B------:R-:W-:Y:S05]  /*16f0*/  @!P0 BRA `(.L_x_19) ;  /* 0x0000000000048947 */ /* 0x000fea0003800000 */
[----:B------:R-:W-:Y:S01]  /*1700*/  BPT.TRAP 0x1 ;  /* 0x000000040000795c */ /* 0x000fe20000300000 */
.L_x_19:
[----:B------:R-:W-:-:S05]  /*1710*/  IMAD.U32 R4, RZ, RZ, UR44 ;  /* 0x0000002cff047e24 */ /* 0x000fca000f8e00ff */
[----:B------:R-:W-:Y:S01]  /*1720*/  ISETP.GE.AND P2, PT, R4, 0x1, PT ;  /* 0x000000010400780c */ /* 0x000fe20003f46270 */
[----:B-1----:R-:W-:-:S12]  /*1730*/  @P1 BRA `(.L_x_20) ;  /* 0x0000000000081947 */ /* 0x002fd80003800000 */
[----:B------:R-:W1:Y:S02]  /*1740*/  SYNCS.PHASECHK.TRANS64.TRYWAIT P1, [R3+URZ], R0 ;  /* 0x00000000030075a7 */ /* 0x000e64000802017f */
[----:B-1----:R-:W-:Y:S05]  /*1750*/  @!P1 BRA `(.L_x_21) ;  /* 0x00000070009c9947 */ /* 0x002fea0003800000 */
.L_x_20:
[----:B------:R-:W-:Y:S05]  /*1760*/  WARPSYNC.ALL ;  /* 0x0000000000007948 */ /* 0x000fea0003800000 */
[----:B------:R-:W-:Y:S01]  /*1770*/  R2UR UR4, R6 ;  /* 0x00000000060472ca */ /* 0x000fe200000e0000 */
[----:B------:R-:W-:Y:S01]  /*1780*/  ULEA UR8, UR42, UR45, 0xc ;  /* 0x0000002d2a087291 */ /* 0x000fe2000f8e603f */
[----:B------:R-:W-:Y:S01]  /*1790*/  WARPGROUP.ARRIVE ;  /* 0x00000000000079c5 */ /* 0x000fe20000000000 */
[----:B------:R-:W-:Y:S01]  /*17a0*/  UMOV UR9, 0x40000040 ;  /* 0x4000004000097882 */ /* 0x000fe20000000000 */
[----:B------:R-:W-:Y:S01]  /*17b0*/  UMOV UR11, 0x40000040 ;  /* 0x40000040000b7882 */ /* 0x000fe20000000000 */
[----:B------:R-:W-:Y:S01]  /*17c0*/  UIADD3 UR12, UR8, 0x2, URZ ;  /* 0x00000002080c7890 */ /* 0x000fe2000fffe03f */
[----:B------:R-:W-:Y:S01]  /*17d0*/  UMOV UR13, 0x40000040 ;  /* 0x40000040000d7882 */ /* 0x000fe20000000000 */
[----:B------:R-:W-:-:S06]  /*17e0*/  UMOV UR15, 0x40000040 ;  /* 0x40000040000f7882 */ /* 0x000fcc0000000000 */
[----:B------:R-:W-:-:S04]  /*17f0*/  UIADD3 UR4, UR4, 0x50100, URZ ;  /* 0x0005010004047890 */ /* 0x000fc8000fffe03f */
[----:B------:R-:W-:-:S04]  /*1800*/  USHF.R.U32.HI UR4, URZ, 0x4, UR4 ;  /* 0x000000043f047899 */ /* 0x000fc80008011604 */
[----:B------:R-:W-:-:S04]  /*1810*/  ULOP3.LUT UR4, UR4, 0x3fff, URZ, 0xc0, !UPT ;  /* 0x00003fff04047892 */ /* 0x000fc8000f8ec03f */
[----:B------:R-:W-:-:S04]  /*1820*/  ULOP3.LUT UR4, UR4, 0x10000, URZ, 0xfc, !UPT ;  /* 0x0001000004047892 */ /* 0x000fc8000f8efc3f */
[----:B------:R-:W-:-:S04]  /*1830*/  ULEA UR6, UR42, UR4, 0xc ;  /* 0x000000042a067291 */ /* 0x000fc8000f8e603f */
[----:B------:R-:W-:-:S03]  /*1840*/  UIADD3 UR14, UR6, 0x2, URZ ;  /* 0x00000002060e7890 */ /* 0x000fc6000fffe03f */
[----:B------:R-:W-:Y:S02]  /*1850*/  UMOV UR10, UR6 ;  /* 0x00000006000a7c82 */ /* 0x000fe40008000000 */
[----:B------:R-:W-:Y:S01]  /*1860*/  HGMMA.64x128x8.F32.TF32 R24, gdesc[UR8], RZ, !UPT, gsb0 ;  /* 0x05e00000081879f0 */ /* 0x000fe2000c0028ff */
[----:B------:R-:W-:Y:S01]  /*1870*/  UIADD3 UR10, UR6, 0xc06, URZ ;  /* 0x00000c06060a7890 */ /* 0x000fe2000fffe03f */
[----:B------:R-:W-:Y:S01]  /*1880*/  UMOV UR9, 0x40000040 ;  /* 0x4000004000097882 */ /* 0x000fe20000000000 */
[----:B------:R-:W-:Y:S01]  /*1890*/  UMOV UR11, 0x40000040 ;  /* 0x40000040000b7882 */ /* 0x000fe20000000000 */
[----:B------:R-:W-:Y:S02]  /*18a0*/  WARPGROUP.DEPBAR.LE gsb0, 0x0 ;  /* 0x00008000000079c5 */ /* 0x000fe40000010000 */
[----:B------:R-:W-:-:S06]  /*18b0*/  WARPGROUP.ARRIVE ;  /* 0x00000000000079c5 */ /* 0x000fcc0000000000 */
[----:B------:R-:W-:Y:S01]  /*18c0*/  HGMMA.64x128x8.F32.TF32 R24, gdesc[UR12], R24, gsb0 ;  /* 0x05e000000c1879f0 */ /* 0x000fe20008002818 */
[----:B------:R-:W-:Y:S02]  /*18d0*/  UIADD3 UR12, UR8, 0x4, URZ ;  /* 0x00000004080c7890 */ /* 0x000fe4000fffe03f */
        /* <DEDUP_REMOVED lines=87> */
[----:B------:R-:W-:Y:S01]  /*1e50*/  UIADD3 UR8, UR8, 0xc06, URZ ;  /* 0x00000c0608087890 */ /* 0x000fe2000fffe03f */
[----:B------:R-:W-:Y:S02]  /*1e60*/  WARPGROUP.DEPBAR.LE gsb0, 0x0 ;  /* 0x00008000000079c5 */ /* 0x000fe40000010000 */
[----:B------:R-:W-:-:S06]  /*1e70*/  WARPGROUP.ARRIVE ;  /* 0x00000000000079c5 */ /* 0x000fcc0000000000 */
[----:B------:R-:W-:Y:S03]  /*1e80*/  HGMMA.64x128x8.F32.TF32 R24, gdesc[UR12], R24, gsb0 ;  /* 0x05e000000c1879f0 */ /* 0x000fe60008002818 */
[----:B------:R-:W-:Y:S02]  /*1e90*/  WARPGROUP.DEPBAR.LE gsb0, 0x0 ;  /* 0x00008000000079c5 */ /* 0x000fe40000010000 */
[----:B------:R-:W-:-:S07]  /*1ea0*/  WARPGROUP.ARRIVE ;  /* 0x00000000000079c5 */ /* 0x000fce0000000000 */
[----:B------:R-:W-:Y:S03]  /*1eb0*/  HGMMA.64x128x8.F32.TF32 R24, gdesc[UR8], R24, gsb0 ;  /* 0x05e00000081879f0 */ /* 0x000fe60008002818 */
[----:B------:R-:W-:Y:S02]  /*1ec0*/  WARPGROUP.DEPBAR.LE gsb0, 0x0 ;  /* 0x00008000000079c5 */ /* 0x000fe40000010000 */
[----:B------:R-:W-:Y:S05]  /*1ed0*/  @!P2 BRA `(.L_x_22) ;  /* 0x000000080078a947 */ /* 0x000fea0003800000 */
[----:B------:R-:W-:Y:S01]  /*1ee0*/  UIADD3 UR5, UR42, 0x1, URZ ;  /* 0x000000012a057890 */ /* 0x000fe2000fffe03f */
[----:B01----:R-:W-:Y:S02]  /*1ef0*/  IMAD.U32 R0, RZ, RZ, UR44 ;  /* 0x0000002cff007e24 */ /* 0x003fe4000f8e00ff */
[----:B------:R-:W-:Y:S01]  /*1f00*/  IMAD.U32 R3, RZ, RZ, UR42 ;  /* 0x0000002aff037e24 */ /* 0x000fe2000f8e00ff */
[----:B------:R-:W-:-:S04]  /*1f10*/  UISETP.NE.AND UP0, UPT, UR5, 0x5, UPT ;  /* 0x000000050500788c */ /* 0x000fc8000bf05270 */
[----:B------:R-:W-:Y:S02]  /*1f20*/  USEL UR6, URZ, 0x1, UP0 ;  /* 0x000000013f067887 */ /* 0x000fe40008000000 */
[----:B------:R-:W-:Y:S02]  /*1f30*/  USEL UR5, UR5, URZ, UP0 ;  /* 0x0000003f05057287 */ /* 0x000fe40008000000 */
[----:B------:R-:W-:-:S06]  /*1f40*/  ULOP3.LUT UR6, UR36, UR6, URZ, 0x3c, !UPT ;  /* 0x0000000624067292 */ /* 0x000fcc000f8e3c3f */
[----:B------:R-:W-:-:S07]  /*1f50*/  IMAD.U32 R7, RZ, RZ, UR6 ;  /* 0x00000006ff077e24 */ /* 0x000fce000f8e00ff */
.L_x_29:
[----:B------:R-:W-:Y:S05]  /*1f60*/  @!P0 BRA `(.L_x_23) ;  /* 0x0000000000048947 */ /* 0x000fea0003800000 */
[----:B------:R-:W-:Y:S01]  /*1f70*/  BPT.TRAP 0x1 ;  /* 0x000000040000795c */ /* 0x000fe20000300000 */
.L_x_23:
[----:B------:R-:W0:Y:S01]  /*1f80*/  S2UR UR7, SR_CgaCtaId ;  /* 0x00000000000779c3 */ /* 0x000e220000008800 */
[----:B------:R-:W-:Y:S01]  /*1f90*/  UMOV UR6, 0x400 ;  /* 0x0000040000067882 */ /* 0x000fe20000000000 */
[----:B------:R-:W-:Y:S01]  /*1fa0*/  IMAD.U32 R5, RZ, RZ, UR5 ;  /* 0x00000005ff057e24 */ /* 0x000fe2000f8e00ff */
[----:B------:R-:W-:Y:S01]  /*1fb0*/  SHF.L.U32 R4, R7, 0x1f, RZ ;  /* 0x0000001f07047819 */ /* 0x000fe200000006ff */
[----:B0-----:R-:W-:-:S06]  /*1fc0*/  ULEA UR6, UR7, UR6, 0x18 ;  /* 0x0000000607067291 */ /* 0x001fcc000f8ec03f */
[----:B------:R-:W-:-:S04]  /*1fd0*/  IMAD.U32 R6, RZ, RZ, UR6 ;  /* 0x00000006ff067e24 */ /* 0x000fc8000f8e00ff */
[----:B------:R-:W-:-:S04]  /*1fe0*/  IMAD R5, R5, 0x8, R6 ;  /* 0x0000000805057824 */ /* 0x000fc800078e0206 */
[----:B------:R0:W1:Y:S01]  /*1ff0*/  SYNCS.PHASECHK.TRANS64.TRYWAIT P1, [R5+URZ], R4 ;  /* 0x00000004050075a7 */ /* 0x000062000802017f */
[----:B------:R-:W-:Y:S05]  /*2000*/  @!P0 BRA `(.L_x_24) ;  /* 0x0000000000048947 */ /* 0x000fea0003800000 */
[----:B------:R-:W-:Y:S01]  /*2010*/  BPT.TRAP 0x1 ;  /* 0x000000040000795c */ /* 0x000fe20000300000 */
.L_x_24:
[----:B-1----:R-:W-:Y:S05]  /*2020*/  @P1 BRA `(.L_x_25) ;  /* 0x0000000000081947 */ /* 0x002fea0003800000 */
[----:B------:R-:W1:Y:S02]  /*2030*/  SYNCS.PHASECHK.TRANS64.TRYWAIT P1, [R5+URZ], R4 ;  /* 0x00000004050075a7 */ /* 0x000e64000802017f */
[----:B-1----:R-:W-:Y:S05]  /*2040*/  @!P1 BRA `(.L_x_26) ;  /* 0x0000006800749947 */ /* 0x002fea0003800000 */
.L_x_25:
[----:B------:R-:W-:Y:S01]  /*2050*/  ULEA UR8, UR5, UR4, 0xc ;  /* 0x0000000405087291 */ /* 0x000fe2000f8e603f */
[----:B------:R-:W-:Y:S01]  /*2060*/  WARPGROUP.ARRIVE ;  /* 0x00000000000079c5 */ /* 0x000fe20000000000 */
[----:B------:R-:W-:Y:S01]  /*2070*/  ULEA UR6, UR5, UR45, 0xc ;  /* 0x0000002d05067291 */ /* 0x000fe2000f8e603f */
[----:B------:R-:W-:Y:S01]  /*2080*/  UMOV UR15, 0x40000040 ;  /* 0x40000040000f7882 */ /* 0x000fe20000000000 */
[----:B------:R-:W-:Y:S01]  /*2090*/  UMOV UR13, 0x40000040 ;  /* 0x40000040000d7882 */ /* 0x000fe20000000000 */
[----:B------:R-:W-:Y:S02]  /*20a0*/  UIADD3 UR10, UR8, 0xc06, URZ ;  /* 0x00000c06080a7890 */ /* 0x000fe4000fffe03f */
[----:B------:R-:W-:Y:S02]  /*20b0*/  UMOV UR14, UR8 ;  /* 0x00000008000e7c82 */ /* 0x000fe40008000000 */
[----:B------:R-:W-:Y:S01]  /*20c0*/  UMOV UR12, UR6 ;  /* 0x00000006000c7c82 */ /* 0x000fe20008000000 */
[----:B------:R-:W-:Y:S01]  /*20d0*/  UMOV UR11, 0x40000040 ;  /* 0x40000040000b7882 */ /* 0x000fe20000000000 */
[----:B------:R-:W-:Y:S01]  /*20e0*/  HGMMA.64x128x8.F32.TF32 R24, gdesc[UR12], R24, gsb0 ;  /* 0x05e000000c1879f0 */ /* 0x000fe20008002818 */
[----:B------:R-:W-:-:S02]  /*20f0*/  UIADD3 UR14, UR8, 0x2, URZ ;  /* 0x00000002080e7890 */ /* 0x000fc4000fffe03f */
[----:B------:R-:W-:Y:S01]  /*2100*/  UIADD3 UR12, UR6, 0x2, URZ ;  /* 0x00000002060c7890 */ /* 0x000fe2000fffe03f */
[----:B------:R-:W-:Y:S01]  /*2110*/  UMOV UR15, 0x40000040 ;  /* 0x40000040000f7882 */ /* 0x000fe20000000000 */
        /* <DEDUP_REMOVED lines=102> */
[----:B------:R-:W-:Y:S01]  /*2780*/  BPT.TRAP 0x1 ;  /* 0x000000040000795c */ /* 0x000fe20000300000 */
.L_x_27:
[----:B------:R-:W-:-:S13]  /*2790*/  ISETP.NE.AND P1, PT, R102, RZ, PT ;  /* 0x000000ff6600720c */ /* 0x000fda0003f25270 */
[----:B01----:R-:W-:-:S04]  /*27a0*/  @P1 IMAD R4, R3, 0x8, R6 ;  /* 0x0000000803041824 */ /* 0x003fc800078e0206 */
[----:B------:R-:W-:-:S05]  /*27b0*/  @P1 VIADD R4, R4, 0x28 ;  /* 0x0000002804041836 */ /* 0x000fca0000000000 */
[----:B------:R-:W-:-:S04]  /*27c0*/  @P1 PRMT R4, R19, 0x654, R4 ;  /* 0x0000065413041816 */ /* 0x000fc80000000004 */
[----:B------:R0:W-:Y:S01]  /*27d0*/  @P1 SYNCS.ARRIVE.TRANS64.RED.A1T0 RZ, [R4+URZ], RZ ;  /* 0x000000ff04ff19a7 */ /* 0x0001e2000810043f */
[----:B------:R-:W-:-:S13]  /*27e0*/  ISETP.GT.U32.AND P1, PT, R18, 0x1, PT ;  /* 0x000000011200780c */ /* 0x000fda0003f24070 */
[----:B0-----:R-:W-:Y:S05]  /*27f0*/  @P1 BRA `(.L_x_28) ;  /* 0x0000000000041947 */ /* 0x001fea0003800000 */
[----:B------:R-:W-:Y:S01]  /*2800*/  BPT.TRAP 0x1 ;  /* 0x000000040000795c */ /* 0x000fe20000300000 */
.L_x_28:
[----:B------:R-:W-:Y:S01]  /*2810*/  UIADD3 UR5, UR5, 0x1, URZ ;  /* 0x0000000105057890 */ /* 0x000fe2000fffe03f */
[C---:B------:R-:W-:Y:S01]  /*2820*/  ISETP.GT.AND P2, PT, R0.reuse, 0x1, PT ;  /* 0x000000010000780c */ /* 0x040fe20003f44270 */
[----:B------:R-:W-:Y:S02]  /*2830*/  VIADD R3, R3, 0x1 ;  /* 0x0000000103037836 */ /* 0x000fe40000000000 */
[----:B------:R-:W-:Y:S01]  /*2840*/  UISETP.NE.AND UP0, UPT, UR5, 0x5, UPT ;  /* 0x000000050500788c */ /* 0x000fe2000bf05270 */
[----:B------:R-:W-:Y:S02]  /*2850*/  VIADD R0, R0, 0xffffffff ;  /* 0xffffffff00007836 */ /* 0x000fe40000000000 */
[C---:B------:R-:W-:Y:S01]  /*2860*/  ISETP.NE.AND P1, PT, R3.reuse, 0x5, PT ;  /* 0x000000050300780c */ /* 0x040fe20003f25270 */
[----:B------:R-:W-:Y:S02]  /*2870*/  USEL UR6, URZ, 0x1, UP0 ;  /* 0x000000013f067887 */ /* 0x000fe40008000000 */
[----:B------:R-:W-:Y:S01]  /*2880*/  USEL UR5, UR5, URZ, UP0 ;  /* 0x0000003f05057287 */ /* 0x000fe20008000000 */
[----:B------:R-:W-:-:S03]  /*2890*/  SEL R3, R3, RZ, P1 ;  /* 0x000000ff03037207 */ /* 0x000fc60000800000 */
[----:B------:R-:W-:Y:S01]  /*28a0*/  LOP3.LUT R7, R7, UR6, RZ, 0x3c, !PT ;  /* 0x0000000607077c12 */ /* 0x000fe2000f8e3cff */
[----:B------:R-:W-:Y:S07]  /*28b0*/  @P2 BRA `(.L_x_29) ;  /* 0xfffffff400a82947 */ /* 0x000fee000383ffff */
.L_x_22:
[----:B01----:R-:W0:Y:S02]  /*28c0*/  LDC R0, c[0x0][0x28c] ;  /* 0x0000a300ff007b82 */ /* 0x003e240000000800 */
[----:B0-----:R-:W-:-:S13]  /*28d0*/  ISETP.GE.AND P1, PT, R0, 0x1, PT ;  /* 0x000000010000780c */ /* 0x001fda0003f26270 */
[----:B------:R-:W-:Y:S05]  /*28e0*/  @!P1 BRA `(.L_x_30) ;  /* 0x0000000000449947 */ /* 0x000fea0003800000 */
[----:B------:R-:W-:Y:S05]  /*28f0*/  @!P0 BRA `(.L_x_31) ;  /* 0x0000000000048947 */ /* 0x000fea0003800000 */
[----:B------:R-:W-:Y:S01]  /*2900*/  BPT.TRAP 0x1 ;  /* 0x000000040000795c */ /* 0x000fe20000300000 */
.L_x_31:
[----:B------:R-:W-:-:S13]  /*2910*/  ISETP.NE.AND P0, PT, R102, RZ, PT ;  /* 0x000000ff6600720c */ /* 0x000fda0003f05270 */
[----:B------:R-:W-:-:S05]  /*2920*/  VOTEU.ANY UP0, P0 ;  /* 0x00000000003f7886 */ /* 0x000fca0000000100 */
[----:B------:R-:W-:-:S06]  /*2930*/  @UP0 UIADD3 UR4, UR44, UR42, URZ ;  /* 0x0000002a2c040290 */ /* 0x000fcc000fffe03f */
[----:B------:R-:W-:Y:S02]  /*2940*/  IMAD.U32 R4, RZ, RZ, UR4 ;  /* 0x00000004ff047e24 */ /* 0x000fe4000f8e00ff */
[----:B------:R-:W-:Y:S02]  /*2950*/  IMAD.U32 R3, RZ, RZ, UR4 ;  /* 0x00000004ff037e24 */ /* 0x000fe4000f8e00ff */
[----:B------:R-:W-:-:S05]  /*2960*/  @P0 IMAD.WIDE.U32 R4, R4, -0x33333333, RZ ;  /* 0xcccccccd04040825 */ /* 0x000fca00078e00ff */
[----:B------:R-:W-:-:S05]  /*2970*/  @P0 SHF.R.U32.HI R0, RZ, 0x2, R5 ;  /* 0x00000002ff000819 */ /* 0x000fca0000011605 */
[----:B------:R-:W-:-:S04]  /*2980*/  @P0 IMAD R0, R0, -0x5, R3 ;  /* 0xfffffffb00000824 */ /* 0x000fc800078e0203 */
[----:B------:R-:W-:-:S04]  /*2990*/  @P0 IMAD R0, R0, 0x8, R6 ;  /* 0x0000000800000824 */ /* 0x000fc800078e0206 */
[----:B------:R-:W-:-:S05]  /*29a0*/  @P0 VIADD R0, R0, 0x28 ;  /* 0x0000002800000836 */ /* 0x000fca0000000000 */
[----:B------:R-:W-:-:S04]  /*29b0*/  @P0 PRMT R0, R19, 0x654, R0 ;  /* 0x0000065413000816 */ /* 0x000fc80000000000 */
[----:B------:R0:W-:Y:S01]  /*29c0*/  @P0 SYNCS.ARRIVE.TRANS64.RED.A1T0 RZ, [R0+URZ], RZ ;  /* 0x000000ff00ff09a7 */ /* 0x0001e2000810043f */
[----:B------:R-:W-:-:S13]  /*29d0*/  ISETP.GT.U32.AND P0, PT, R18, 0x1, PT ;  /* 0x000000011200780c */ /* 0x000fda0003f04070 */
[----:B0-----:R-:W-:Y:S05]  /*29e0*/  @P0 BRA `(.L_x_30) ;  /* 0x0000000000040947 */ /* 0x001fea0003800000 */
[----:B------:R-:W-:Y:S01]  /*29f0*/  BPT.TRAP 0x1 ;  /* 0x000000040000795c */ /* 0x000fe20000300000 */
.L_x_30:
[----:B------:R-:W-:Y:S01]  /*2a00*/  IMAD.SHL.U32 R3, R100, 0x80, RZ ;  /* 0x0000008064037824 */ /* 0x000fe200078e00ff */
[----:B------:R-:W-:Y:S01]  /*2a10*/  UIADD3 UR42, UR43, UR42, URZ ;  /* 0x0000002a2b2a7290 */ /* 0x000fe2000fffe03f */
[----:B------:R-:W-:Y:S01]  /*2a20*/  SHF.R.S32.HI R13, RZ, 0x1f, R99 ;  /* 0x0000001fff0d7819 */ /* 0x000fe20000011463 */
[----:B------:R-:W-:Y:S01]  /*2a30*/  UISETP.GE.U32.AND UP1, UPT, UR43, 0x5, UPT ;  /* 0x000000052b00788c */ /* 0x000fe2000bf26070 */
[----:B------:R-:W-:Y:S01]  /*2a40*/  IMAD.SHL.U32 R7, R101, 0x80, RZ ;  /* 0x0000008065077824 */ /* 0x000fe200078e00ff */
[----:B------:R-:W-:Y:S01]  /*2a50*/  ULDC UR7, c[0x0][0x288] ;  /* 0x0000a20000077ab9 */ /* 0x000fe20000000800 */
[C---:B------:R-:W-:Y:S01]  /*2a60*/  LOP3.LUT R8, R3.reuse, 0x6, R94, 0xf8, !PT ;  /* 0x0000000603087812 */ /* 0x040fe200078ef85e */
[----:B------:R-:W-:Y:S01]  /*2a70*/  UISETP.GT.U32.AND UP0, UPT, UR42, 0x4, UPT ;  /* 0x000000042a00788c */ /* 0x000fe2000bf04070 */
[----:B------:R-:W-:Y:S01]  /*2a80*/  ISETP.GE.AND P0, PT, R3, UR7, PT ;  /* 0x0000000703007c0c */ /* 0x000fe2000bf06270 */
[----:B------:R-:W-:Y:S01]  /*2a90*/  ULDC.64 UR4, c[0x0][0x5d0] ;  /* 0x0001740000047ab9 */ /* 0x000fe20000000a00 */
[--C-:B------:R-:W-:Y:S01]  /*2aa0*/  SHF.R.S32.HI R9, RZ, 0x1f, R8.reuse ;  /* 0x0000001fff097819 */ /* 0x100fe20000011408 */
[----:B------:R-:W-:Y:S01]  /*2ab0*/  ULDC UR10, c[0x0][0x284] ;  /* 0x0000a100000a7ab9 */ /* 0x000fe20000000800 */
[----:B------:R-:W-:Y:S01]  /*2ac0*/  IMAD R0, R13, UR4, RZ ;  /* 0x000000040d007c24 */ /* 0x000fe2000f8e02ff */
[----:B------:R-:W-:Y:S01]  /*2ad0*/  UISETP.LT.U32.AND UP0, UPT, UR43, 0x5, UP0 ;  /* 0x000000052b00788c */ /* 0x000fe20008701070 */
[----:B------:R-:W-:Y:S01]  /*2ae0*/  ISETP.GE.OR P0, PT, R7, UR10, P0 ;  /* 0x0000000a07007c0c */ /* 0x000fe20008706670 */
[----:B------:R-:W-:Y:S01]  /*2af0*/  IMAD.WIDE.U32 R4, R99, UR4, R8 ;  /* 0x0000000463047c25 */ /* 0x000fe2000f8e0008 */
[----:B------:R-:W-:Y:S01]  /*2b00*/  ULDC.64 UR8, c[0x0][0x5c8] ;  /* 0x0001720000087ab9 */ /* 0x000fe20000000a00 */
[----:B------:R-:W-:-:S02]  /*2b10*/  USEL UR6, URZ, 0x1, !UP0 ;  /* 0x000000013f067887 */ /* 0x000fc4000c000000 */
[----:B------:R-:W-:Y:S01]  /*2b20*/  IMAD R11, R99, UR5, R0 ;  /* 0x00000005630b7c24 */ /* 0x000fe2000f8e0200 */
[----:B------:R-:W-:Y:S01]  /*2b30*/  @UP1 UIMAD.WIDE.U32 UR4, UR42, -0x33333333, URZ ;  /* 0xcccccccd2a0418a5 */ /* 0x000fe2000f8e003f */
[----:B------:R-:W-:Y:S01]  /*2b40*/  IMAD.WIDE R100, R101, 0x80, R22 ;  /* 0x0000008065647825 */ /* 0x000fe200078e0216 */
[----:B------:R-:W-:Y:S02]  /*2b50*/  ULOP3.LUT UR36, UR36, UR6, URZ, 0x3c, !UPT ;  /* 0x0000000624247292 */ /* 0x000fe4000f8e3c3f */
[----:B------:R-:W-:Y:S01]  /*2b60*/  @UP1 USHF.R.U32.HI UR4, URZ, 0x2, UR5 ;  /* 0x000000023f041899 */ /* 0x000fe20008011605 */
[----:B------:R-:W-:Y:S02]  /*2b70*/  IMAD.IADD R5, R5, 0x1, R11 ;  /* 0x0000000105057824 */ /* 0x000fe400078e020b */
[----:B------:R-:W-:Y:S01]  /*2b80*/  IMAD R11, R101, UR8, RZ ;  /* 0x00000008650b7c24 */ /* 0x000fe2000f8e02ff */
[----:B------:R-:W-:Y:S01]  /*2b90*/  @UP1 ULOP3.LUT UR36, UR36, 0x1, UR4, 0x78, !UPT ;  /* 0x0000000124241892 */ /* 0x000fe2000f8e7804 */
[----:B------:R-:W-:-:S04]  /*2ba0*/  IMAD.WIDE.U32 R104, R100, UR8, R4 ;  /* 0x0000000864687c25 */ /* 0x000fc8000f8e0004 */
[----:B------:R-:W-:Y:S02]  /*2bb0*/  IMAD R11, R100, UR9, R11 ;  /* 0x00000009640b7c24 */ /* 0x000fe4000f8e020b */
[----:B------:R-:W-:Y:S01]  /*2bc0*/  IMAD.MOV.U32 R0, RZ, RZ, -0x1 ;  /* 0xffffffffff007424 */ /* 0x000fe200078e00ff */
[----:B------:R-:W-:Y:S06]  /*2bd0*/  @P0 BRA `(.L_x_32) ;  /* 0x0000003c00f80947 */ /* 0x000fec0003800000 */
[----:B-----5:R-:W-:Y:S01]  /*2be0*/  FSETP.NEU.AND P0, PT, R89, RZ, PT ;  /* 0x000000ff5900720b */ /* 0x020fe20003f0d000 */
[----:B------:R-:W-:Y:S01]  /*2bf0*/  IMAD.IADD R4, R93, 0x1, -R3 ;  /* 0x000000015d047824 */ /* 0x000fe200078e0a03 */
[----:B------:R-:W-:Y:S01]  /*2c00*/  BSSY B0, `(.L_x_32) ;  /* 0x00003fb000007945 */ /* 0x000fe20003800000 */
[----:B------:R-:W-:Y:S02]  /*2c10*/  IMAD.IADD R3, R98, 0x1, -R7 ;  /* 0x0000000162037824 */ /* 0x000fe400078e0a07 */
[----:B------:R-:W-:Y:S01]  /*2c20*/  IMAD.IADD R115, R105, 0x1, R11 ;  /* 0x0000000169737824 */ /* 0x000fe200078e020b */
[----:B------:R-:W-:-:S04]  /*2c30*/  ISETP.GT.AND P2, PT, R4, RZ, PT ;  /* 0x000000ff0400720c */ /* 0x000fc80003f44270 */
[----:B------:R-:W-:-:S03]  /*2c40*/  ISETP.GT.AND P3, PT, R3, RZ, P2 ;  /* 0x000000ff0300720c */ /* 0x000fc60001764270 */
[----:B------:R-:W-:Y:S10]  /*2c50*/  @!P0 BRA `(.L_x_33) ;  /* 0x0000002c001c8947 */ /* 0x000ff40003800000 */
[----:B------:R-:W0:Y:S01]  /*2c60*/  LDC.64 R108, c[0x0][0x5b8] ;  /* 0x00016e00ff6c7b82 */ /* 0x000e220000000a00 */
[----:B------:R-:W-:-:S07]  /*2c70*/  ULDC.64 UR4, c[0x0][0x5c0] ;  /* 0x0001700000047ab9 */ /* 0x000fce0000000a00 */
[----:B------:R-:W1:Y:S08]  /*2c80*/  LDC.64 R110, c[0x0][0x5b0] ;  /* 0x00016c00ff6e7b82 */ /* 0x000e700000000a00 */
[----:B------:R-:W2:Y:S01]  /*2c90*/  LDC.64 R112, c[0x0][0x5a8] ;  /* 0x00016a00ff707b82 */ /* 0x000ea20000000a00 */
[-C--:B0-----:R-:W-:Y:S02]  /*2ca0*/  IMAD R6, R13, R108.reuse, RZ ;  /* 0x0000006c0d067224 */ /* 0x081fe400078e02ff */
[----:B------:R-:W-:-:S04]  /*2cb0*/  IMAD.WIDE.U32 R106, R99, R108, R8 ;  /* 0x0000006c636a7225 */ /* 0x000fc800078e0008 */
[----:B------:R-:W-:Y:S02]  /*2cc0*/  IMAD R105, R99, R109, R6 ;  /* 0x0000006d63697224 */ /* 0x000fe400078e0206 */
[-C--:B-1----:R-:W-:Y:S02]  /*2cd0*/  IMAD R5, R101, R110.reuse, RZ ;  /* 0x0000006e65057224 */ /* 0x082fe400078e02ff */
[----:B------:R-:W-:Y:S02]  /*2ce0*/  IMAD.IADD R13, R107, 0x1, R105 ;  /* 0x000000016b0d7824 */ /* 0x000fe400078e0269 */
[----:B------:R-:W-:Y:S02]  /*2cf0*/  IMAD.MOV.U32 R12, RZ, RZ, R106 ;  /* 0x000000ffff0c7224 */ /* 0x000fe400078e006a */
[C---:B------:R-:W-:Y:S02]  /*2d00*/  IMAD R101, R100.reuse, R111, R5 ;  /* 0x0000006f64657224 */ /* 0x040fe400078e0205 */
[----:B------:R-:W-:-:S04]  /*2d10*/  IMAD.WIDE.U32 R6, R100, R110, R12 ;  /* 0x0000006e64067225 */ /* 0x000fc800078e000c */
[----:B------:R-:W-:Y:S01]  /*2d20*/  IMAD.IADD R5, R7, 0x1, R101 ;  /* 0x0000000107057824 */ /* 0x000fe200078e0265 */
[----:B--2---:R-:W-:-:S04]  /*2d30*/  LEA R14, P0, R6, R112, 0x2 ;  /* 0x00000070060e7211 */ /* 0x004fc800078010ff */
[----:B------:R-:W-:-:S05]  /*2d40*/  LEA.HI.X R15, R6, R113, R5, 0x2, P0 ;  /* 0x00000071060f7211 */ /* 0x000fca00000f1405 */
[----:B------:R0:W2:Y:S01]  /*2d50*/  @P3 LDG.E.LTC128B R5, desc[UR40][R14.64] ;  /* 0x000000280e053981 */ /* 0x0000a2000c1e1920 */
[----:B------:R-:W-:Y:S01]  /*2d60*/  ISETP.GT.AND P0, PT, R4, 0x1, PT ;  /* 0x000000010400780c */ /* 0x000fe20003f04270 */
[----:B------:R-:W-:Y:S01]  /*2d70*/  IMAD.WIDE.U32 R6, R100, R110, R8 ;  /* 0x0000006e64067225 */ /* 0x000fe200078e0008 */
[----:B------:R-:W-:Y:S03]  /*2d80*/  BSSY B1, `(.L_x_34) ;  /* 0x0000013000017945 */ /* 0x000fe60003800000 */
[----:B------:R-:W-:Y:S02]  /*2d90*/  IMAD.IADD R7, R101, 0x1, R7 ;  /* 0x0000000165077824 */ /* 0x000fe400078e0207 */
[----:B------:R-:W-:Y:S01]  /*2da0*/  IMAD.WIDE.U32 R20, R99, R108, R6 ;  /* 0x0000006c63147225 */ /* 0x000fe200078e0006 */
[----:B0-----:R-:W-:-:S03]  /*2db0*/  SHF.L.U64.HI R15, R110, 0x3, R111 ;  /* 0x000000036e0f7819 */ /* 0x001fc6000001026f */
[----:B------:R-:W-:Y:S01]  /*2dc0*/  IMAD.IADD R7, R105, 0x1, R21 ;  /* 0x0000000169077824 */ /* 0x000fe200078e0215 */
[----:B------:R-:W-:Y:S01]  /*2dd0*/  LEA R6, P4, R20, R112, 0x2 ;  /* 0x0000007014067211 */ /* 0x000fe200078810ff */
[----:B------:R-:W-:-:S03]  /*2de0*/  IMAD.SHL.U32 R14, R110, 0x8, RZ ;  /* 0x000000086e0e7824 */ /* 0x000fc600078e00ff */
[----:B------:R-:W-:Y:S01]  /*2df0*/  LEA.HI.X R7, R20, R113, R7, 0x2, P4 ;  /* 0x0000007114077211 */ /* 0x000fe200020f1407 */
[----:B------:R-:W-:Y:S01]  /*2e00*/  IMAD.WIDE.U32 R20, R100, R110, R14 ;  /* 0x0000006e64147225 */ /* 0x000fe200078e000e */
[----:B--2---:R-:W-:-:S05]  /*2e10*/  LOP3.LUT R10, R5, 0xffffe000, RZ, 0xc0, !PT ;  /* 0xffffe000050a7812 */ /* 0x004fca00078ec0ff */
[----:B------:R-:W-:Y:S01]  /*2e20*/  FMUL R11, R10, R89 ;  /* 0x000000590a0b7220 */ /* 0x000fe20000400000 */
[----:B------:R-:W-:-:S03]  /*2e30*/  LEA R10, P1, R104, UR4, 0x2 ;  /* 0x00000004680a7c11 */ /* 0x000fc6000f8210ff */
[----:B------:R-:W-:Y:S01]  /*2e40*/  FFMA R109, R24, R88, R11 ;  /* 0x00000058186d7223 */ /* 0x000fe2000000000b */
[----:B------:R-:W-:Y:S02]  /*2e50*/  LEA.HI.X R11, R104, UR5, R115, 0x2, P1 ;  /* 0x00000005680b7c11 */ /* 0x000fe400088f1473 */
[----:B------:R-:W-:Y:S02]  /*2e60*/  ISETP.GT.AND P1, PT, R3, RZ, P0 ;  /* 0x000000ff0300720c */ /* 0x000fe40000724270 */
[----:B------:R-:W-:-:S05]  /*2e70*/  F2FP.TF32.F32.PACK_B R109, R109 ;  /* 0x0000006dff6d723e */ /* 0x000fca00024050ff */
[----:B------:R0:W-:Y:S06]  /*2e80*/  @P3 STG.E desc[UR40][R10.64], R109 ;  /* 0x0000006d0a003986 */ /* 0x0001ec000c101928 */
[----:B------:R-:W-:Y:S05]  /*2e90*/  @!P1 BRA `(.L_x_35) ;  /* 0x0000000000049947 */ /* 0x000fea0003800000 */
[----:B------:R1:W5:Y:S02]  /*2ea0*/  LDG.E.LTC128B R5, desc[UR40][R6.64+0x4] ;  /* 0x0000042806057981 */ /* 0x000364000c1e1920 */
.L_x_35:
[----:B------:R-:W-:Y:S05]  /*2eb0*/  BSYNC B1 ;  /* 0x0000000000017941 */ /* 0x000fea0003800000 */
.L_x_34:
[----:B-----5:R-:W-:Y:S01]  /*2ec0*/  LOP3.LUT R12, R5, 0xffffe000, RZ, 0xc0, !PT ;  /* 0xffffe000050c7812 */ /* 0x020fe200078ec0ff */
[----:B------:R-:W-:Y:S01]  /*2ed0*/  IMAD.IADD R101, R101, 0x1, R21 ;  /* 0x0000000165657824 */ /* 0x000fe200078e0215 */
[----:B------:R-:W-:Y:S01]  /*2ee0*/  IADD3 R106, P3, R106, R20, RZ ;  /* 0x000000146a6a7210 */ /* 0x000fe20007f7e0ff */
[----:B------:R-:W-:Y:S01]  /*2ef0*/  IMAD.MOV.U32 R24, RZ, RZ, R5 ;  /* 0x000000ffff187224 */ /* 0x000fe200078e0005 */
[----:B------:R-:W-:Y:S01]  /*2f00*/  ISETP.GT.AND P2, PT, R3, 0x8, P2 ;  /* 0x000000080300780c */ /* 0x000fe20001744270 */
[----:B------:R-:W-:Y:S02]  /*2f10*/  FMUL R12, R12, R89 ;  /* 0x000000590c0c7220 */ /* 0x000fe40000400000 */
[----:B------:R-:W-:Y:S01]  /*2f20*/  IMAD.X R13, R101, 0x1, R13, P3 ;  /* 0x00000001650d7824 */ /* 0x000fe200018e060d */
[----:B------:R-:W-:Y:S01]  /*2f30*/  LEA R14, P3, R106, R112, 0x2 ;  /* 0x000000706a0e7211 */ /* 0x000fe200078610ff */
[----:B------:R-:W-:-:S03]  /*2f40*/  FFMA R25, R25, R88, R12 ;  /* 0x0000005819197223 */ /* 0x000fc6000000000c */
[----:B------:R-:W-:Y:S02]  /*2f50*/  LEA.HI.X R15, R106, R113, R13, 0x2, P3 ;  /* 0x000000716a0f7211 */ /* 0x000fe400018f140d */
[----:B------:R-:W-:-:S05]  /*2f60*/  F2FP.TF32.F32.PACK_B R25, R25 ;  /* 0x00000019ff19723e */ /* 0x000fca00024050ff */
[----:B------:R2:W-:Y:S04]  /*2f70*/  @P1 STG.E desc[UR40][R10.64+0x4], R25 ;  /* 0x000004190a001986 */ /* 0x0005e8000c101928 */
[----:B------:R-:W3:Y:S01]  /*2f80*/  @P2 LDG.E.LTC128B R24, desc[UR40][R14.64] ;  /* 0x000000280e182981 */ /* 0x000ee2000c1e1920 */
[----:B------:R-:W-:Y:S01]  /*2f90*/  IADD3 R20, P1, R8, R20, RZ ;  /* 0x0000001408147210 */ /* 0x000fe20007f3e0ff */
[----:B------:R-:W-:Y:S01]  /*2fa0*/  BSSY B1, `(.L_x_36) ;  /* 0x0000011000017945 */ /* 0x000fe20003800000 */
[----:B------:R-:W-:-:S03]  /*2fb0*/  ISETP.GT.AND P0, PT, R3, 0x8, P0 ;  /* 0x000000080300780c */ /* 0x000fc60000704270 */
[----:B------:R-:W-:Y:S01]  /*2fc0*/  IMAD.X R21, R9, 0x1, R101, P1 ;  /* 0x0000000109157824 */ /* 0x000fe200008e0665 */
[C---:B------:R-:W-:Y:S02]  /*2fd0*/  SHF.L.U64.HI R9, R90.reuse, 0x2, R91 ;  /* 0x000000025a097819 */ /* 0x040fe4000001025b */
[----:B------:R-:W-:Y:S01]  /*2fe0*/  LEA R12, P1, R90, R10, 0x2 ;  /* 0x0000000a5a0c7211 */ /* 0x000fe200078210ff */
[----:B------:R-:W-:-:S04]  /*2ff0*/  IMAD.WIDE.U32 R20, R99, R108, R20 ;  /* 0x0000006c63147225 */ /* 0x000fc800078e0014 */
[----:B------:R-:W-:Y:S01]  /*3000*/  IMAD.X R13, R9, 0x1, R11, P1 ;  /* 0x00000001090d7824 */ /* 0x000fe200008e060b */
[----:B---3--:R-:W-:-:S05]  /*3010*/  LOP3.LUT R8, R24, 0xffffe000, RZ, 0xc0, !PT ;  /* 0xffffe00018087812 */ /* 0x008fca00078ec0ff */
[----:B------:R-:W-:Y:S01]  /*3020*/  FMUL R5, R8, R89 ;  /* 0x0000005908057220 */ /* 0x000fe20000400000 */
[----:B------:R-:W-:-:S03]  /*3030*/  LEA R8, P3, R20, R112, 0x2 ;  /* 0x0000007014087211 */ /* 0x000fc600078610ff */
[----:B------:R-:W-:Y:S01]  /*3040*/  FFMA R99, R26, R88, R5 ;  /* 0x000000581a637223 */ /* 0x000fe20000000005 */
[----:B------:R-:W-:-:S04]  /*3050*/  IMAD.IADD R5, R105, 0x1, R21 ;  /* 0x0000000169057824 */ /* 0x000fc800078e0215 */
[----:B------:R-:W-:Y:S02]  /*3060*/  F2FP.TF32.F32.PACK_B R99, R99 ;  /* 0x00000063ff63723e */ /* 0x000fe400024050ff */
[----:B------:R-:W-:-:S03]  /*3070*/  LEA.HI.X R9, R20, R113, R5, 0x2, P3 ;  /* 0x0000007114097211 */ /* 0x000fc600018f1405 */
[----:B------:R2:W-:Y:S01]  /*3080*/  @P2 STG.E desc[UR40][R12.64], R99 ;  /* 0x000000630c002986 */ /* 0x0005e2000c101928 */
[----:B------:R-:W-:Y:S05]  /*3090*/  @!P0 BRA `(.L_x_37) ;  /* 0x0000000000048947 */ /* 0x000fea0003800000 */
[----:B------:R3:W5:Y:S02]  /*30a0*/  LDG.E.LTC128B R24, desc[UR40][R8.64+0x4] ;  /* 0x0000042808187981 */ /* 0x000764000c1e1920 */
.L_x_37:
[----:B------:R-:W-:Y:S05]  /*30b0*/  BSYNC B1 ;  /* 0x0000000000017941 */ /* 0x000fea0003800000 */
.L_x_36:
[----:B-----5:R-:W-:Y:S01]  /*30c0*/  LOP3.LUT R14, R24, 0xffffe000, RZ, 0xc0, !PT ;  /* 0xffffe000180e7812 */ /* 0x020fe200078ec0ff */
[----:B------:R-:W-:Y:S01]  /*30d0*/  BSSY B1, `(.L_x_38) ;  /* 0x0000009000017945 */ /* 0x000fe20003800000 */
[----:B------:R-:W-:-:S03]  /*30e0*/  ISETP.GT.AND P1, PT, R4, 0x8, PT ;  /* 0x000000080400780c */ /* 0x000fc60003f24270 */
[----:B------:R-:W-:Y:S01]  /*30f0*/  FMUL R14, R14, R89 ;  /* 0x000000590e0e7220 */ /* 0x000fe20000400000 */
[----:B------:R-:W-:-:S03]  /*3100*/  ISETP.GT.AND P2, PT, R3, RZ, P1 ;  /* 0x000000ff0300720c */ /* 0x000fc60000f44270 */
[----:B------:R-:W-:-:S05]  /*3110*/  FFMA R27, R27, R88, R14 ;  /* 0x000000581b1b7223 */ /* 0x000fca000000000e */
[----:B------:R-:W-:-:S05]  /*3120*/  F2FP.TF32.F32.PACK_B R27, R27 ;  /* 0x0000001bff1b723e */ /* 0x000fca00024050ff */
[----:B------:R4:W-:Y:S01]  /*3130*/  @P0 STG.E desc[UR40][R12.64+0x4], R27 ;  /* 0x0000041b0c000986 */ /* 0x0009e2000c101928 */
[----:B------:R-:W-:Y:S05]  /*3140*/  @!P2 BRA `(.L_x_39) ;  /* 0x000000000004a947 */ /* 0x000fea0003800000 */
[----:B------:R0:W5:Y:S02]  /*3150*/  LDG.E.LTC128B R24, desc[UR40][R6.64+0x20] ;  /* 0x0000202806187981 */ /* 0x000164000c1e1920 */
.L_x_39:
[----:B------:R-:W-:Y:S05]  /*3160*/  BSYNC B1 ;  /* 0x0000000000017941 */ /* 0x000fea0003800000 */
.L_x_38:
        /* <DEDUP_REMOVED lines=10> */
.L_x_41:
[----:B------:R-:W-:Y:S05]  /*3210*/  BSYNC B1 ;  /* 0x0000000000017941 */ /* 0x000fea0003800000 */
.L_x_40:
[----:B-----5:R-:W-:Y:S01]  /*3220*/  LOP3.LUT R14, R24, 0xffffe000, RZ, 0xc0, !PT ;  /* 0xffffe000180e7812 */ /* 0x020fe200078ec0ff */
[----:B------:R-:W-:Y:S01]  /*3230*/  BSSY B1, `(.L_x_42) ;  /* 0x0000008000017945 */ /* 0x000fe20003800000 */
[----:B------:R-:W-:-:S03]  /*3240*/  ISETP.GT.AND P1, PT, R3, 0x8, P1 ;  /* 0x000000080300780c */ /* 0x000fc60000f24270 */
[----:B------:R-:W-:-:S04]  /*3250*/  FMUL R14, R14, R89 ;  /* 0x000000590e0e7220 */ /* 0x000fc80000400000 */
[----:B------:R-:W-:-:S05]  /*3260*/  FFMA R29, R29, R88, R14 ;  /* 0x000000581d1d7223 */ /* 0x000fca000000000e */
[----:B------:R-:W-:-:S05]  /*3270*/  F2FP.TF32.F32.PACK_B R29, R29 ;  /* 0x0000001dff1d723e */ /* 0x000fca00024050ff */
[----:B------:R0:W-:Y:S01]  /*3280*/  @P3 STG.E desc[UR40][R10.64+0x24], R29 ;  /* 0x0000241d0a003986 */ /* 0x0001e2000c101928 */
[----:B------:R-:W-:Y:S05]  /*3290*/  @!P1 BRA `(.L_x_43) ;  /* 0x0000000000049947 */ /* 0x000fea0003800000 */
[----:B------:R0:W5:Y:S02]  /*32a0*/  LDG.E.LTC128B R24, desc[UR40][R8.64+0x20] ;  /* 0x0000202808187981 */ /* 0x000164000c1e1920 */
.L_x_43:
[----:B------:R-:W-:Y:S05]  /*32b0*/  BSYNC B1 ;  /* 0x0000000000017941 */ /* 0x000fea0003800000 */
.L_x_42:
[----:B-----5:R-:W-:Y:S01]  /*32c0*/  LOP3.LUT R14, R24, 0xffffe000, RZ, 0xc0, !PT ;  /* 0xffffe000180e7812 */ /* 0x020fe200078ec0ff */
[----:B------:R-:W-:Y:S01]  /*32d0*/  BSSY B1, `(.L_x_44) ;  /* 0x0000008000017945 */ /* 0x000fe20003800000 */
[----:B------:R-:W-:-:S03]  /*32e0*/  ISETP.GT.AND P0, PT, R3, 0x8, P0 ;  /* 0x000000080300780c */ /* 0x000fc60000704270 */
[----:B0-----:R-:W-:-:S04]  /*32f0*/  FMUL R5, R14, R89 ;  /* 0x000000590e057220 */ /* 0x001fc80000400000 */
[----:B------:R-:W-:-:S05]  /*3300*/  FFMA R5, R30, R88, R5 ;  /* 0x000000581e057223 */ /* 0x000fca0000000005 */
[----:B------:R-:W-:-:S05]  /*3310*/  F2FP.TF32.F32.PACK_B R5, R5 ;  /* 0x00000005ff05723e */ /* 0x000fca00024050ff */
[----:B------:R0:W-:Y:S01]  /*3320*/  @P1 STG.E desc[UR40][R12.64+0x20], R5 ;  /* 0x000020050c001986 */ /* 0x0001e2000c101928 */
[----:B------:R-:W-:Y:S05]  /*3330*/  @!P0 BRA `(.L_x_45) ;  /* 0x0000000000048947 */ /* 0x000fea0003800000 */
[----:B------:R0:W5:Y:S02]  /*3340*/  LDG.E.LTC128B R24, desc[UR40][R8.64+0x24] ;  /* 0x0000242808187981 */ /* 0x000164000c1e1920 */
.L_x_45:
[----:B------:R-:W-:Y:S05]  /*3350*/  BSYNC B1 ;  /* 0x0000000000017941 */ /* 0x000fea0003800000 */
.L_x_44:
        /* <DEDUP_REMOVED lines=10> */
.L_x_47:
[----:B------:R-:W-:Y:S05]  /*3400*/  BSYNC B1 ;  /* 0x0000000000017941 */ /* 0x000fea0003800000 */
.L_x_46:
[----:B-----5:R-:W-:Y:S01]  /*3410*/  LOP3.LUT R14, R24, 0xffffe000, RZ, 0xc0, !PT ;  /* 0xffffe000180e7812 */ /* 0x020fe200078ec0ff */
[----:B------:R-:W-:Y:S01]  /*3420*/  BSSY B1, `(.L_x_48) ;  /* 0x0000009000017945 */ /* 0x000fe20003800000 */
[----:B------:R-:W-:-:S03]  /*3430*/  ISETP.GT.AND P0, PT, R4, 0x11, PT ;  /* 0x000000110400780c */ /* 0x000fc60003f04270 */
[----:B0-----:R-:W-:Y:S01]  /*3440*/  FMUL R5, R14, R89 ;  /* 0x000000590e057220 */ /* 0x001fe20000400000 */
[----:B------:R-:W-:-:S03]  /*3450*/  ISETP.GT.AND P3, PT, R3, RZ, P0 ;  /* 0x000000ff0300720c */ /* 0x000fc60000764270 */
[----:B------:R-:W-:-:S05]  /*3460*/  FFMA R5, R32, R88, R5 ;  /* 0x0000005820057223 */ /* 0x000fca0000000005 */
[----:B------:R-:W-:-:S05]  /*3470*/  F2FP.TF32.F32.PACK_B R5, R5 ;  /* 0x00000005ff05723e */ /* 0x000fca00024050ff */
[----:B------:R0:W-:Y:S01]  /*3480*/  @P2 STG.E desc[UR40][R10.64+0x40], R5 ;  /* 0x000040050a002986 */ /* 0x0001e2000c101928 */
[----:B------:R-:W-:Y:S05]  /*3490*/  @!P3 BRA `(.L_x_49) ;  /* 0x000000000004b947 */ /* 0x000fea0003800000 */
[----:B------:R0:W5:Y:S02]  /*34a0*/  LDG.E.LTC128B R24, desc[UR40][R6.64+0x44] ;  /* 0x0000442806187981 */ /* 0x000164000c1e1920 */
.L_x_49:
[----:B------:R-:W-:Y:S05]  /*34b0*/  BSYNC B1 ;  /* 0x0000000000017941 */ /* 0x000fea0003800000 */
.L_x_48:
        /* <DEDUP_REMOVED lines=9> */
.L_x_51:
[----:B------:R-:W-:Y:S05]  /*3550*/  BSYNC B1 ;  /* 0x0000000000017941 */ /* 0x000fea0003800000 */
.L_x_50:
        /* <DEDUP_REMOVED lines=9> */
.L_x_53:
[----:B------:R-:W-:Y:S05]  /*35f0*/  BSYNC B1 ;  /* 0x0000000000017941 */ /* 0x000fea0003800000 */
.L_x_52:
        /* <DEDUP_REMOVED lines=10> */
.L_x_55:
[----:B------:R-:W-:Y:S05]  /*36a0*/  BSYNC B1 ;  /* 0x0000000000017941 */ /* 0x000fea0003800000 */
.L_x_54:
        /* <DEDUP_REMOVED lines=10> */
.L_x_57:
[----:B------:R-:W-:Y:S05]  /*3750*/  BSYNC B1 ;  /* 0x0000000000017941 */ /* 0x000fea0003800000 */
.L_x_56:
        /* <DEDUP_REMOVED lines=9> */
.L_x_59:
[----:B------:R-:W-:Y:S05]  /*37f0*/  BSYNC B1 ;  /* 0x0000000000017941 */ /* 0x000fea0003800000 */
.L_x_58:
        /* <DEDUP_REMOVED lines=9> */
.L_x_61:
[----:B------:R-:W-:Y:S05]  /*3890*/  BSYNC B1 ;  /* 0x0000000000017941 */ /* 0x000fea0003800000 */
.L_x_60:
        /* <DEDUP_REMOVED lines=10> */
.L_x_63:
[----:B------:R-:W-:Y:S05]  /*3940*/  BSYNC B1 ;  /* 0x0000000000017941 */ /* 0x000fea0003800000 */
.L_x_62:
        /* <DEDUP_REMOVED lines=10> */
.L_x_65:
[----:B------:R-:W-:Y:S05]  /*39f0*/  BSYNC B1 ;  /* 0x0000000000017941 */ /* 0x000fea0003800000 */
.L_x_64:
        /* <DEDUP_REMOVED lines=9> */
.L_x_67:
[----:B------:R-:W-:Y:S05]  /*3a90*/  BSYNC B1 ;  /* 0x0000000000017941 */ /* 0x000fea0003800000 */
.L_x_66:
        /* <DEDUP_REMOVED lines=9> */
.L_x_69:
[----:B------:R-:W-:Y:S05]  /*3b30*/  BSYNC B1 ;  /* 0x0000000000017941 */ /* 0x000fea0003800000 */
.L_x_68:
        /* <DEDUP_REMOVED lines=10> */
.L_x_71:
[----:B------:R-:W-:Y:S05]  /*3be0*/  BSYNC B1 ;  /* 0x0000000000017941 */ /* 0x000fea0003800000 */
.L_x_70:
        /* <DEDUP_REMOVED lines=10> */
.L_x_73:
[----:B------:R-:W-:Y:S05]  /*3c90*/  BSYNC B1 ;  /* 0x0000000000017941 */ /* 0x000fea0003800000 */
.L_x_72:
        /* <DEDUP_REMOVED lines=9> */
.L_x_75:
[----:B------:R-:W-:Y:S05]  /*3d30*/  BSYNC B1 ;  /* 0x0000000000017941 */ /* 0x000fea0003800000 */
.L_x_74:
        /* <DEDUP_REMOVED lines=9> */
.L_x_77:
[----:B------:R-:W-:Y:S05]  /*3dd0*/  BSYNC B1 ;  /* 0x0000000000017941 */ /* 0x000fea0003800000 */
.L_x_76:
        /* <DEDUP_REMOVED lines=10> */
.L_x_79:
[----:B------:R-:W-:Y:S05]  /*3e80*/  BSYNC B1 ;  /* 0x0000000000017941 */ /* 0x000fea0003800000 */
.L_x_78:
        /* <DEDUP_REMOVED lines=10> */
.L_x_81:
[----:B------:R-:W-:Y:S05]  /*3f30*/  BSYNC B1 ;  /* 0x0000000000017941 */ /* 0x000fea0003800000 */
.L_x_80:
        /* <DEDUP_REMOVED lines=9> */
.L_x_83:
[----:B------:R-:W-:Y:S05]  /*3fd0*/  BSYNC B1 ;  /* 0x0000000000017941 */ /* 0x000fea0003800000 */
.L_x_82:
        /* <DEDUP_REMOVED lines=9> */
.L_x_85:
[----:B------:R-:W-:Y:S05]  /*4070*/  BSYNC B1 ;  /* 0x0000000000017941 */ /* 0x000fea0003800000 */
.L_x_84:
        /* <DEDUP_REMOVED lines=10> */
.L_x_87:
[----:B------:R-:W-:Y:S05]  /*4120*/  BSYNC B1 ;  /* 0x0000000000017941 */ /* 0x000fea0003800000 */
.L_x_86:
        /* <DEDUP_REMOVED lines=10> */
.L_x_89:
[----:B------:R-:W-:Y:S05]  /*41d0*/  BSYNC B1 ;  /* 0x0000000000017941 */ /* 0x000fea0003800000 */
.L_x_88:
        /* <DEDUP_REMOVED lines=9> */
.L_x_91:
[----:B------:R-:W-:Y:S05]  /*4270*/  BSYNC B1 ;  /* 0x0000000000017941 */ /* 0x000fea0003800000 */
.L_x_90:
        /* <DEDUP_REMOVED lines=9> */
.L_x_93:
[----:B------:R-:W-:Y:S05]  /*4310*/  BSYNC B1 ;  /* 0x0000000000017941 */ /* 0x000fea0003800000 */
.L_x_92:
        /* <DEDUP_REMOVED lines=10> */
.L_x_95:
[----:B------:R-:W-:Y:S05]  /*43c0*/  BSYNC B1 ;  /* 0x0000000000017941 */ /* 0x000fea0003800000 */
.L_x_94:
        /* <DEDUP_REMOVED lines=10> */
.L_x_97:
[----:B------:R-:W-:Y:S05]  /*4470*/  BSYNC B1 ;  /* 0x0000000000017941 */ /* 0x000fea0003800000 */
.L_x_96:
        /* <DEDUP_REMOVED lines=9> */
.L_x_99:
[----:B------:R-:W-:Y:S05]  /*4510*/  BSYNC B1 ;  /* 0x0000000000017941 */ /* 0x000fea0003800000 */
.L_x_98:
        /* <DEDUP_REMOVED lines=9> */
.L_x_101:
[----:B------:R-:W-:Y:S05]  /*45b0*/  BSYNC B1 ;  /* 0x0000000000017941 */ /* 0x000fea0003800000 */
.L_x_100:
        /* <DEDUP_REMOVED lines=10> */
.L_x_103:
[----:B------:R-:W-:Y:S05]  /*4660*/  BSYNC B1 ;  /* 0x0000000000017941 */ /* 0x000fea0003800000 */
.L_x_102:
        /* <DEDUP_REMOVED lines=10> */
.L_x_105:
[----:B------:R-:W-:Y:S05]  /*4710*/  BSYNC B1 ;  /* 0x0000000000017941 */ /* 0x000fea0003800000 */
.L_x_104:
        /* <DEDUP_REMOVED lines=9> */
.L_x_107:
[----:B------:R-:W-:Y:S05]  /*47b0*/  BSYNC B1 ;  /* 0x0000000000017941 */ /* 0x000fea0003800000 */
.L_x_106:
        /* <DEDUP_REMOVED lines=9> */
.L_x_109:
[----:B------:R-:W-:Y:S05]  /*4850*/  BSYNC B1 ;  /* 0x0000000000017941 */ /* 0x000fea0003800000 */
.L_x_108:
        /* <DEDUP_REMOVED lines=10> */
.L_x_111:
[----:B------:R-:W-:Y:S05]  /*4900*/  BSYNC B1 ;  /* 0x0000000000017941 */ /* 0x000fea0003800000 */
.L_x_110:
        /* <DEDUP_REMOVED lines=10> */
.L_x_113:
[----:B------:R-:W-:Y:S05]  /*49b0*/  BSYNC B1 ;  /* 0x0000000000017941 */ /* 0x000fea0003800000 */
.L_x_112:
        /* <DEDUP_REMOVED lines=9> */
.L_x_115:
[----:B------:R-:W-:Y:S05]  /*4a50*/  BSYNC B1 ;  /* 0x0000000000017941 */ /* 0x000fea0003800000 */
.L_x_114:
        /* <DEDUP_REMOVED lines=9> */
.L_x_117:
[----:B------:R-:W-:Y:S05]  /*4af0*/  BSYNC B1 ;  /* 0x0000000000017941 */ /* 0x000fea0003800000 */
.L_x_116:
        /* <DEDUP_REMOVED lines=10> */
.L_x_119:
[----:B------:R-:W-:Y:S05]  /*4ba0*/  BSYNC B1 ;  /* 0x0000000000017941 */ /* 0x000fea0003800000 */
.L_x_118:
        /* <DEDUP_REMOVED lines=10> */
.L_x_121:
[----:B------:R-:W-:Y:S05]  /*4c50*/  BSYNC B1 ;  /* 0x0000000000017941 */ /* 0x000fea0003800000 */
.L_x_120:
        /* <DEDUP_REMOVED lines=9> */
.L_x_123:
[----:B------:R-:W-:Y:S05]  /*4cf0*/  BSYNC B1 ;  /* 0x0000000000017941 */ /* 0x000fea0003800000 */
.L_x_122:
        /* <DEDUP_REMOVED lines=9> */
.L_x_125:
[----:B------:R-:W-:Y:S05]  /*4d90*/  BSYNC B1 ;  /* 0x0000000000017941 */ /* 0x000fea0003800000 */
.L_x_124:
        /* <DEDUP_REMOVED lines=10> */
.L_x_127:
[----:B------:R-:W-:Y:S05]  /*4e40*/  BSYNC B1 ;  /* 0x0000000000017941 */ /* 0x000fea0003800000 */
.L_x_126:
        /* <DEDUP_REMOVED lines=10> */
.L_x_129:
[----:B------:R-:W-:Y:S05]  /*4ef0*/  BSYNC B1 ;  /* 0x0000000000017941 */ /* 0x000fea0003800000 */
.L_x_128:
        /* <DEDUP_REMOVED lines=9> */
.L_x_131:
[----:B------:R-:W-:Y:S05]  /*4f90*/  BSYNC B1 ;  /* 0x0000000000017941 */ /* 0x000fea0003800000 */
.L_x_130:
        /* <DEDUP_REMOVED lines=9> */
.L_x_133:
[----:B------:R-:W-:Y:S05]  /*5030*/  BSYNC B1 ;  /* 0x0000000000017941 */ /* 0x000fea0003800000 */
.L_x_132:
        /* <DEDUP_REMOVED lines=10> */
.L_x_135:
[----:B------:R-:W-:Y:S05]  /*50e0*/  BSYNC B1 ;  /* 0x0000000000017941 */ /* 0x000fea0003800000 */
.L_x_134:
        /* <DEDUP_REMOVED lines=10> */
.L_x_137:
[----:B------:R-:W-:Y:S05]  /*5190*/  BSYNC B1 ;  /* 0x0000000000017941 */ /* 0x000fea0003800000 */
.L_x_136:
        /* <DEDUP_REMOVED lines=9> */
.L_x_139:
[----:B------:R-:W-:Y:S05]  /*5230*/  BSYNC B1 ;  /* 0x0000000000017941 */ /* 0x000fea0003800000 */
.L_x_138:
        /* <DEDUP_REMOVED lines=9> */
.L_x_141:
[----:B------:R-:W-:Y:S05]  /*52d0*/  BSYNC B1 ;  /* 0x0000000000017941 */ /* 0x000fea0003800000 */
.L_x_140:
        /* <DEDUP_REMOVED lines=10> */
.L_x_143:
[----:B------:R-:W-:Y:S05]  /*5380*/  BSYNC B1 ;  /* 0x0000000000017941 */ /* 0x000fea0003800000 */
.L_x_142:
        /* <DEDUP_REMOVED lines=10> */
.L_x_145:
[----:B------:R-:W-:Y:S05]  /*5430*/  BSYNC B1 ;  /* 0x0000000000017941 */ /* 0x000fea0003800000 */
.L_x_144:
        /* <DEDUP_REMOVED lines=9> */
.L_x_147:
[----:B------:R-:W-:Y:S05]  /*54d0*/  BSYNC B1 ;  /* 0x0000000000017941 */ /* 0x000fea0003800000 */
.L_x_146:
        /* <DEDUP_REMOVED lines=9> */
.L_x_149:
[----:B------:R-:W-:Y:S05]  /*5570*/  BSYNC B1 ;  /* 0x0000000000017941 */ /* 0x000fea0003800000 */
.L_x_148:
        /* <DEDUP_REMOVED lines=10> */
.L_x_151:
[----:B------:R-:W-:Y:S05]  /*5620*/  BSYNC B1 ;  /* 0x0000000000017941 */ /* 0x000fea0003800000 */
.L_x_150:
[----:B-----5:R-:W-:Y:S01]  /*5630*/  LOP3.LUT R14, R24, 0xffffe000, RZ, 0xc0, !PT ;  /* 0xffffe000180e7812 */ /* 0x020fe200078ec0ff */
[----:B------:R-:W-:Y:S01]  /*5640*/  BSSY B1, `(.L_x_152) ;  /* 0x000000b000017945 */ /* 0x000fe20003800000 */
[----:B------:R-:W-:Y:S01]  /*5650*/  ISETP.GT.AND P0, PT, R4, 0x79, PT ;  /* 0x000000790400780c */ /* 0x000fe20003f04270 */
[----:B------:R-:W-:Y:S02]  /*5660*/  @P2 IMAD.MOV.U32 R4, RZ, RZ, R10 ;  /* 0x000000ffff042224 */ /* 0x000fe400078e000a */
[----:B0-----:R-:W-:Y:S01]  /*5670*/  FMUL R5, R14, R89 ;  /* 0x000000590e057220 */ /* 0x001fe20000400000 */
[----:B------:R-:W-:-:S03]  /*5680*/  ISETP.GT.AND P3, PT, R3, RZ, P0 ;  /* 0x000000ff0300720c */ /* 0x000fc60000764270 */
[----:B------:R-:W-:Y:S01]  /*5690*/  FFMA R15, R84, R88, R5 ;  /* 0x00000058540f7223 */ /* 0x000fe20000000005 */
[----:B------:R-:W-:-:S04]  /*56a0*/  @P2 IMAD.MOV.U32 R5, RZ, RZ, R11 ;  /* 0x000000ffff052224 */ /* 0x000fc800078e000b */
[----:B------:R-:W-:-:S05]  /*56b0*/  F2FP.TF32.F32.PACK_B R15, R15 ;  /* 0x0000000fff0f723e */ /* 0x000fca00024050ff */
[----:B------:R0:W-:Y:S01]  /*56c0*/  @P2 STG.E desc[UR40][R4.64+0x1e0], R15 ;  /* 0x0001e00f04002986 */ /* 0x0001e2000c101928 */
[----:B------:R-:W-:Y:S05]  /*56d0*/  @!P3 BRA `(.L_x_153) ;  /* 0x000000000004b947 */ /* 0x000fea0003800000 */
[----:B------:R0:W5:Y:S02]  /*56e0*/  LDG.E.LTC128B R24, desc[UR40][R6.64+0x1e4] ;  /* 0x0001e42806187981 */ /* 0x000164000c1e1920 */
.L_x_153:
[----:B------:R-:W-:Y:S05]  /*56f0*/  BSYNC B1 ;  /* 0x0000000000017941 */ /* 0x000fea0003800000 */
.L_x_152:
[----:B0----5:R-:W-:Y:S01]  /*5700*/  LOP3.LUT R4, R24, 0xffffe000, RZ, 0xc0, !PT ;  /* 0xffffe00018047812 */ /* 0x021fe200078ec0ff */
        /* <DEDUP_REMOVED lines=8> */
.L_x_155:
[----:B------:R-:W-:Y:S05]  /*5790*/  BSYNC B1 ;  /* 0x0000000000017941 */ /* 0x000fea0003800000 */
.L_x_154:
[----:B-----5:R-:W-:Y:S01]  /*57a0*/  LOP3.LUT R4, R24, 0xffffe000, RZ, 0xc0, !PT ;  /* 0xffffe00018047812 */ /* 0x020fe200078ec0ff */
[----:B------:R-:W-:Y:S01]  /*57b0*/  BSSY B1, `(.L_x_156) ;  /* 0x000000a000017945 */ /* 0x000fe20003800000 */
[----:B------:R-:W-:-:S03]  /*57c0*/  ISETP.GT.AND P0, PT, R3, 0x8, P0 ;  /* 0x000000080300780c */ /* 0x000fc60000704270 */
[----:B------:R-:W-:Y:S01]  /*57d0*/  FMUL R5, R4, R89 ;  /* 0x0000005904057220 */ /* 0x000fe20000400000 */
[----:B------:R-:W-:-:S03]  /*57e0*/  @P1 IMAD.MOV.U32 R4, RZ, RZ, R12 ;  /* 0x000000ffff041224 */ /* 0x000fc600078e000c */
[----:B-1----:R-:W-:Y:S01]  /*57f0*/  FFMA R7, R86, R88, R5 ;  /* 0x0000005856077223 */ /* 0x002fe20000000005 */
[----:B------:R-:W-:-:S04]  /*5800*/  @P1 IMAD.MOV.U32 R5, RZ, RZ, R13 ;  /* 0x000000ffff051224 */ /* 0x000fc800078e000d */
[----:B------:R-:W-:-:S05]  /*5810*/  F2FP.TF32.F32.PACK_B R7, R7 ;  /* 0x00000007ff07723e */ /* 0x000fca00024050ff */
[----:B------:R1:W-:Y:S01]  /*5820*/  @P1 STG.E desc[UR40][R4.64+0x1e0], R7 ;  /* 0x0001e00704001986 */ /* 0x0003e2000c101928 */
[----:B------:R-:W-:Y:S05]  /*5830*/  @!P0 BRA `(.L_x_157) ;  /* 0x0000000000048947 */ /* 0x000fea0003800000 */
[----:B------:R0:W5:Y:S02]  /*5840*/  LDG.E.LTC128B R24, desc[UR40][R8.64+0x1e4] ;  /* 0x0001e42808187981 */ /* 0x000164000c1e1920 */
.L_x_157:
[----:B------:R-:W-:Y:S05]  /*5850*/  BSYNC B1 ;  /* 0x0000000000017941 */ /* 0x000fea0003800000 */
.L_x_156:
[----:B------:R-:W-:Y:S05]  /*5860*/  @!P0 BRA `(.L_x_158) ;  /* 0x0000001000d08947 */ /* 0x000fea0003800000 */
[----:B-----5:R-:W-:-:S05]  /*5870*/  LOP3.LUT R24, R24, 0xffffe000, RZ, 0xc0, !PT ;  /* 0xffffe00018187812 */ /* 0x020fca00078ec0ff */
[----:B------:R-:W-:-:S04]  /*5880*/  FMUL R24, R24, R89 ;  /* 0x0000005918187220 */ /* 0x000fc80000400000 */
[----:B------:R-:W-:-:S05]  /*5890*/  FFMA R87, R87, R88, R24 ;  /* 0x0000005857577223 */ /* 0x000fca0000000018 */
[----:B------:R-:W-:-:S05]  /*58a0*/  F2FP.TF32.F32.PACK_B R87, R87 ;  /* 0x00000057ff57723e */ /* 0x000fca00024050ff */
[----:B------:R0:W-:Y:S01]  /*58b0*/  STG.E desc[UR40][R12.64+0x1e4], R87 ;  /* 0x0001e4570c007986 */ /* 0x0001e2000c101928 */
[----:B------:R-:W-:Y:S05]  /*58c0*/  BRA `(.L_x_158) ;  /* 0x0000001000b87947 */ /* 0x000fea0003800000 */
.L_x_33:
[----:B------:R-:W-:Y:S01]  /*58d0*/  ISETP.GT.AND P4, PT, R4, 0x1, PT ;  /* 0x000000010400780c */ /* 0x000fe20003f84270 */
[----:B------:R-:W-:Y:S01]  /*58e0*/  ULDC.64 UR4, c[0x0][0x5c0] ;  /* 0x0001700000047ab9 */ /* 0x000fe20000000a00 */
[-C--:B------:R-:W-:Y:S01]  /*58f0*/  FMUL R5, R24, R88.reuse ;  /* 0x0000005818057220 */ /* 0x080fe20000400000 */
[----:B------:R-:W-:Y:S01]  /*5900*/  LEA R6, P1, R104, UR4, 0x2 ;  /* 0x0000000468067c11 */ /* 0x000fe2000f8210ff */
[-C--:B------:R-:W-:Y:S01]  /*5910*/  FMUL R25, R25, R88.reuse ;  /* 0x0000005819197220 */ /* 0x080fe20000400000 */
[C---:B------:R-:W-:Y:S01]  /*5920*/  ISETP.GT.AND P0, PT, R3.reuse, RZ, P4 ;  /* 0x000000ff0300720c */ /* 0x040fe20002704270 */
[-C--:B------:R-:W-:Y:S01]  /*5930*/  FMUL R11, R26, R88.reuse ;  /* 0x000000581a0b7220 */ /* 0x080fe20000400000 */
[----:B------:R-:W-:Y:S01]  /*5940*/  ISETP.GT.AND P2, PT, R3, 0x8, P2 ;  /* 0x000000080300780c */ /* 0x000fe20001744270 */
[-C--:B------:R-:W-:Y:S01]  /*5950*/  FMUL R27, R27, R88.reuse ;  /* 0x000000581b1b7220 */ /* 0x080fe20000400000 */
[----:B------:R-:W-:Y:S01]  /*5960*/  LEA.HI.X R7, R104, UR5, R115, 0x2, P1 ;  /* 0x0000000568077c11 */ /* 0x000fe200088f1473 */
[-C--:B------:R-:W-:Y:S01]  /*5970*/  FMUL R29, R29, R88.reuse ;  /* 0x000000581d1d7220 */ /* 0x080fe20000400000 */
[----:B------:R-:W-:Y:S01]  /*5980*/  F2FP.TF32.F32.PACK_B R5, R5 ;  /* 0x00000005ff05723e */ /* 0x000fe200024050ff */
[-C--:B------:R-:W-:Y:S01]  /*5990*/  FMUL R31, R31, R88.reuse ;  /* 0x000000581f1f7220 */ /* 0x080fe20000400000 */
[C---:B------:R-:W-:Y:S01]  /*59a0*/  SHF.L.U64.HI R9, R90.reuse, 0x2, R91 ;  /* 0x000000025a097819 */ /* 0x040fe2000001025b */
[----:B------:R-:W-:Y:S01]  /*59b0*/  FMUL R33, R33, R88 ;  /* 0x0000005821217220 */ /* 0x000fe20000400000 */
[----:B------:R-:W-:Y:S01]  /*59c0*/  LEA R8, P1, R90, R6, 0x2 ;  /* 0x000000065a087211 */ /* 0x000fe200078210ff */
[----:B------:R0:W-:Y:S01]  /*59d0*/  @P3 STG.E desc[UR40][R6.64], R5 ;  /* 0x0000000506003986 */ /* 0x0001e2000c101928 */
[----:B------:R-:W-:Y:S01]  /*59e0*/  F2FP.TF32.F32.PACK_B R25, R25 ;  /* 0x00000019ff19723e */ /* 0x000fe200024050ff */
[-C--:B------:R-:W-:Y:S01]  /*59f0*/  FMUL R13, R34, R88.reuse ;  /* 0x00000058220d7220 */ /* 0x080fe20000400000 */
[----:B------:R-:W-:Y:S01]  /*5a00*/  F2FP.TF32.F32.PACK_B R11, R11 ;  /* 0x0000000bff0b723e */ /* 0x000fe200024050ff */
[----:B------:R-:W-:Y:S01]  /*5a10*/  IMAD.X R9, R9, 0x1, R7, P1 ;  /* 0x0000000109097824 */ /* 0x000fe200008e0607 */
[C---:B------:R-:W-:Y:S01]  /*5a20*/  ISETP.GT.AND P3, PT, R4.reuse, 0x8, PT ;  /* 0x000000080400780c */ /* 0x040fe20003f64270 */
[----:B------:R-:W-:Y:S01]  /*5a30*/  @P0 STG.E desc[UR40][R6.64+0x4], R25 ;  /* 0x0000041906000986 */ /* 0x000fe2000c101928 */
[----:B------:R-:W-:Y:S01]  /*5a40*/  ISETP.GT.AND P0, PT, R4, 0x9, PT ;  /* 0x000000090400780c */ /* 0x000fe20003f04270 */
[-C--:B------:R-:W-:Y:S01]  /*5a50*/  FMUL R35, R35, R88.reuse ;  /* 0x0000005823237220 */ /* 0x080fe20000400000 */
[C---:B------:R-:W-:Y:S01]  /*5a60*/  ISETP.GT.AND P4, PT, R3.reuse, 0x8, P4 ;  /* 0x000000080300780c */ /* 0x040fe20002784270 */
[----:B------:R1:W-:Y:S01]  /*5a70*/  @P2 STG.E desc[UR40][R8.64], R11 ;  /* 0x0000000b08002986 */ /* 0x0003e2000c101928 */
[C---:B------:R-:W-:Y:S01]  /*5a80*/  ISETP.GT.AND P1, PT, R3.reuse, RZ, P3 ;  /* 0x000000ff0300720c */ /* 0x040fe20001f24270 */
[-C--:B0-----:R-:W-:Y:S01]  /*5a90*/  FMUL R5, R28, R88.reuse ;  /* 0x000000581c057220 */ /* 0x081fe20000400000 */
[----:B------:R-:W-:Y:S01]  /*5aa0*/  ISETP.GT.AND P2, PT, R3, RZ, P0 ;  /* 0x000000ff0300720c */ /* 0x000fe20000744270 */
[-C--:B------:R-:W-:Y:S01]  /*5ab0*/  FMUL R37, R37, R88.reuse ;  /* 0x0000005825257220 */ /* 0x080fe20000400000 */
[----:B------:R-:W-:Y:S01]  /*5ac0*/  ISETP.GT.AND P3, PT, R3, 0x8, P3 ;  /* 0x000000080300780c */ /* 0x000fe20001f64270 */
[-C--:B------:R-:W-:Y:S01]  /*5ad0*/  FMUL R39, R39, R88.reuse ;  /* 0x0000005827277220 */ /* 0x080fe20000400000 */
[----:B------:R-:W-:Y:S01]  /*5ae0*/  F2FP.TF32.F32.PACK_B R27, R27 ;  /* 0x0000001bff1b723e */ /* 0x000fe200024050ff */
[-C--:B------:R-:W-:Y:S01]  /*5af0*/  FMUL R41, R41, R88.reuse ;  /* 0x0000005829297220 */ /* 0x080fe20000400000 */
[----:B------:R-:W-:Y:S01]  /*5b00*/  F2FP.TF32.F32.PACK_B R5, R5 ;  /* 0x00000005ff05723e */ /* 0x000fe200024050ff */
[-C--:B------:R-:W-:Y:S01]  /*5b10*/  FMUL R43, R43, R88.reuse ;  /* 0x000000582b2b7220 */ /* 0x080fe20000400000 */
[----:B------:R-:W-:Y:S01]  /*5b20*/  F2FP.TF32.F32.PACK_B R29, R29 ;  /* 0x0000001dff1d723e */ /* 0x000fe200024050ff */
[-C--:B-1----:R-:W-:Y:S01]  /*5b30*/  FMUL R11, R30, R88.reuse ;  /* 0x000000581e0b7220 */ /* 0x082fe20000400000 */
[----:B------:R-:W-:Y:S01]  /*5b40*/  @P4 STG.E desc[UR40][R8.64+0x4], R27 ;  /* 0x0000041b08004986 */ /* 0x000fe2000c101928 */
[C---:B------:R-:W-:Y:S01]  /*5b50*/  ISETP.GT.AND P4, PT, R4.reuse, 0x11, PT ;  /* 0x000000110400780c */ /* 0x040fe20003f84270 */
[-C--:B------:R-:W-:Y:S01]  /*5b60*/  FMUL R45, R45, R88.reuse ;  /* 0x000000582d2d7220 */ /* 0x080fe20000400000 */
[----:B------:R-:W-:Y:S01]  /*5b70*/  ISETP.GT.AND P0, PT, R3, 0x8, P0 ;  /* 0x000000080300780c */ /* 0x000fe20000704270 */
[----:B------:R0:W-:Y:S01]  /*5b80*/  @P1 STG.E desc[UR40][R6.64+0x20], R5 ;  /* 0x0000200506001986 */ /* 0x0001e2000c101928 */
[----:B------:R-:W-:Y:S01]  /*5b90*/  F2FP.TF32.F32.PACK_B R11, R11 ;  /* 0x0000000bff0b723e */ /* 0x000fe200024050ff */
[-C--:B------:R-:W-:Y:S01]  /*5ba0*/  FMUL R47, R47, R88.reuse ;  /* 0x000000582f2f7220 */ /* 0x080fe20000400000 */
[----:B------:R-:W-:Y:S01]  /*5bb0*/  F2FP.TF32.F32.PACK_B R31, R31 ;  /* 0x0000001fff1f723e */ /* 0x000fe200024050ff */
[----:B------:R-:W-:Y:S01]  /*5bc0*/  @P2 STG.E desc[UR40][R6.64+0x24], R29 ;  /* 0x0000241d06002986 */ /* 0x000fe2000c101928 */
[----:B------:R-:W-:Y:S01]  /*5bd0*/  ISETP.GT.AND P2, PT, R4, 0x10, PT ;  /* 0x000000100400780c */ /* 0x000fe20003f44270 */
[-C--:B------:R-:W-:Y:S01]  /*5be0*/  FMUL R49, R49, R88.reuse ;  /* 0x0000005831317220 */ /* 0x080fe20000400000 */
[----:B------:R-:W-:Y:S01]  /*5bf0*/  F2FP.TF32.F32.PACK_B R33, R33 ;  /* 0x00000021ff21723e */ /* 0x000fe200024050ff */
[----:B------:R1:W-:Y:S01]  /*5c00*/  @P3 STG.E desc[UR40][R8.64+0x20], R11 ;  /* 0x0000200b08003986 */ /* 0x0003e2000c101928 */
[----:B------:R-:W-:Y:S01]  /*5c10*/  ISETP.GT.AND P1, PT, R3, RZ, P2 ;  /* 0x000000ff0300720c */ /* 0x000fe20001724270 */
[-C--:B------:R-:W-:Y:S01]  /*5c20*/  FMUL R51, R51, R88.reuse ;  /* 0x0000005833337220 */ /* 0x080fe20000400000 */
[C---:B------:R-:W-:Y:S01]  /*5c30*/  ISETP.GT.AND P3, PT, R3.reuse, RZ, P4 ;  /* 0x000000ff0300720c */ /* 0x040fe20002764270 */
[-C--:B0-----:R-:W-:Y:S01]  /*5c40*/  FMUL R5, R32, R88.reuse ;  /* 0x0000005820057220 */ /* 0x081fe20000400000 */
[----:B------:R-:W-:Y:S01]  /*5c50*/  ISETP.GT.AND P2, PT, R3, 0x8, P2 ;  /* 0x000000080300780c */ /* 0x000fe20001744270 */
[----:B------:R-:W-:Y:S01]  /*5c60*/  @P0 STG.E desc[UR40][R8.64+0x24], R31 ;  /* 0x0000241f08000986 */ /* 0x000fe2000c101928 */
[----:B------:R-:W-:Y:S01]  /*5c70*/  F2FP.TF32.F32.PACK_B R13, R13 ;  /* 0x0000000dff0d723e */ /* 0x000fe200024050ff */
[-C--:B------:R-:W-:Y:S01]  /*5c80*/  FMUL R53, R53, R88.reuse ;  /* 0x0000005835357220 */ /* 0x080fe20000400000 */
[----:B------:R-:W-:Y:S01]  /*5c90*/  F2FP.TF32.F32.PACK_B R5, R5 ;  /* 0x00000005ff05723e */ /* 0x000fe200024050ff */
[-C--:B------:R-:W-:Y:S01]  /*5ca0*/  FMUL R55, R55, R88.reuse ;  /* 0x0000005837377220 */ /* 0x080fe20000400000 */
[----:B------:R-:W-:Y:S01]  /*5cb0*/  ISETP.GT.AND P0, PT, R4, 0x19, PT ;  /* 0x000000190400780c */ /* 0x000fe20003f04270 */
[-C--:B-1----:R-:W-:Y:S01]  /*5cc0*/  FMUL R11, R38, R88.reuse ;  /* 0x00000058260b7220 */ /* 0x082fe20000400000 */
        /* <DEDUP_REMOVED lines=16> */
[----:B------:R-:W-:Y:S01]  /*5dd0*/  ISETP.GT.AND P4, PT, R4, 0x21, PT ;  /* 0x000000210400780c */ /* 0x000fe20003f84270 */
[-C--:B------:R-:W-:Y:S01]  /*5de0*/  FMUL R63, R63, R88.reuse ;  /* 0x000000583f3f7220 */ /* 0x080fe20000400000 */
[----:B------:R-:W-:Y:S01]  /*5df0*/  F2FP.TF32.F32.PACK_B R5, R5 ;  /* 0x00000005ff05723e */ /* 0x000fe200024050ff */
[-C--:B------:R-:W-:Y:S01]  /*5e00*/  FMUL R65, R65, R88.reuse ;  /* 0x0000005841417220 */ /* 0x080fe20000400000 */
[----:B------:R-:W-:Y:S01]  /*5e10*/  ISETP.GT.AND P0, PT, R3, 0x8, P0 ;  /* 0x000000080300780c */ /* 0x000fe20000704270 */
[-C--:B-1----:R-:W-:Y:S01]  /*5e20*/  FMUL R13, R42, R88.reuse ;  /* 0x000000582a0d7220 */ /* 0x082fe20000400000 */
[----:B------:R-:W-:Y:S01]  /*5e30*/  F2FP.TF32.F32.PACK_B R39, R39 ;  /* 0x00000027ff27723e */ /* 0x000fe200024050ff */
        /* <DEDUP_REMOVED lines=13> */
[C---:B------:R-:W-:Y:S01]  /*5f10*/  ISETP.GT.AND P2, PT, R3.reuse, 0x8, P2 ;  /* 0x000000080300780c */ /* 0x040fe20001744270 */
[----:B------:R-:W-:Y:S01]  /*5f20*/  @P0 STG.E desc[UR40][R8.64+0x64], R39 ;  /* 0x0000642708000986 */ /* 0x000fe2000c101928 */
[----:B------:R-:W-:Y:S01]  /*5f30*/  ISETP.GT.AND P4, PT, R3, 0x8, P4 ;  /* 0x000000080300780c */ /* 0x000fe20002784270 */
[-C--:B------:R-:W-:Y:S01]  /*5f40*/  FMUL R73, R73, R88.reuse ;  /* 0x0000005849497220 */ /* 0x080fe20000400000 */
[----:B------:R-:W-:Y:S01]  /*5f50*/  F2FP.TF32.F32.PACK_B R5, R5 ;  /* 0x00000005ff05723e */ /* 0x000fe200024050ff */
[-C--:B------:R-:W-:Y:S01]  /*5f60*/  FMUL R75, R75, R88.reuse ;  /* 0x000000584b4b7220 */ /* 0x080fe20000400000 */
[----:B------:R-:W-:Y:S01]  /*5f70*/  ISETP.GT.AND P0, PT, R4, 0x29, PT ;  /* 0x000000290400780c */ /* 0x000fe20003f04270 */
        /* <DEDUP_REMOVED lines=25> */
[----:B------:R-:W-:Y:S01]  /*6110*/  ISETP.GT.AND P1, PT, R4, 0x31, PT ;  /* 0x000000310400780c */ /* 0x000fe20003f24270 */
[-C--:B------:R-:W-:Y:S01]  /*6120*/  FMUL R85, R85, R88.reuse ;  /* 0x0000005855557220 */ /* 0x080fe20000400000 */
[----:B------:R-:W-:Y:S01]  /*6130*/  F2FP.TF32.F32.PACK_B R13, R13 ;  /* 0x0000000dff0d723e */ /* 0x000fe200024050ff */
[----:B------:R-:W-:Y:S01]  /*6140*/  @P2 STG.E desc[UR40][R6.64+0xa4], R45 ;  /* 0x0000a42d06002986 */ /* 0x000fe2000c101928 */
[----:B------:R-:W-:Y:S01]  /*6150*/  ISETP.GT.AND P2, PT, R3, RZ, P4 ;  /* 0x000000ff0300720c */ /* 0x000fe20002744270 */
[----:B------:R-:W-:Y:S01]  /*6160*/  FMUL R87, R87, R88 ;  /* 0x0000005857577220 */ /* 0x000fe20000400000 */
[----:B------:R-:W-:Y:S01]  /*6170*/  F2FP.TF32.F32.PACK_B R53, R53 ;  /* 0x00000035ff35723e */ /* 0x000fe200024050ff */
[----:B------:R1:W-:Y:S01]  /*6180*/  @P3 STG.E desc[UR40][R8.64+0xa0], R11 ;  /* 0x0000a00b08003986 */ /* 0x0003e2000c101928 */
[----:B------:R-:W-:-:S02]  /*6190*/  ISETP.GT.AND P3, PT, R3, RZ, P1 ;  /* 0x000000ff0300720c */ /* 0x000fc40000f64270 */
[----:B------:R-:W-:Y:S01]  /*61a0*/  F2FP.TF32.F32.PACK_B R55, R55 ;  /* 0x00000037ff37723e */ /* 0x000fe200024050ff */
[-C--:B0-----:R-:W-:Y:S01]  /*61b0*/  FMUL R5, R48, R88.reuse ;  /* 0x0000005830057220 */ /* 0x081fe20000400000 */
[----:B------:R-:W-:Y:S01]  /*61c0*/  @P0 STG.E desc[UR40][R8.64+0xa4], R47 ;  /* 0x0000a42f08000986 */ /* 0x000fe2000c101928 */
[----:B------:R-:W-:Y:S02]  /*61d0*/  ISETP.GT.AND P0, PT, R3, 0x8, P4 ;  /* 0x000000080300780c */ /* 0x000fe40002704270 */
[----:B------:R-:W-:Y:S02]  /*61e0*/  F2FP.TF32.F32.PACK_B R57, R57 ;  /* 0x00000039ff39723e */ /* 0x000fe400024050ff */
[----:B------:R-:W-:Y:S01]  /*61f0*/  F2FP.TF32.F32.PACK_B R5, R5 ;  /* 0x00000005ff05723e */ /* 0x000fe200024050ff */
[----:B-1----:R-:W-:Y:S01]  /*6200*/  FMUL R11, R54, R88 ;  /* 0x00000058360b7220 */ /* 0x002fe20000400000 */
[----:B------:R-:W-:-:S03]  /*6210*/  F2FP.TF32.F32.PACK_B R59, R59 ;  /* 0x0000003bff3b723e */ /* 0x000fc600024050ff */
[----:B------:R0:W-:Y:S01]  /*6220*/  @P2 STG.E desc[UR40][R6.64+0xc0], R5 ;  /* 0x0000c00506002986 */ /* 0x0001e2000c101928 */
[C---:B------:R-:W-:Y:S02]  /*6230*/  ISETP.GT.AND P2, PT, R4.reuse, 0x38, PT ;  /* 0x000000380400780c */ /* 0x040fe40003f44270 */
[----:B------:R-:W-:Y:S01]  /*6240*/  F2FP.TF32.F32.PACK_B R11, R11 ;  /* 0x0000000bff0b723e */ /* 0x000fe200024050ff */
[----:B------:R-:W-:Y:S01]  /*6250*/  @P3 STG.E desc[UR40][R6.64+0xc4], R49 ;  /* 0x0000c43106003986 */ /* 0x000fe2000c101928 */
[C---:B------:R-:W-:Y:S02]  /*6260*/  ISETP.GT.AND P3, PT, R3.reuse, 0x8, P1 ;  /* 0x000000080300780c */ /* 0x040fe40000f64270 */
[----:B------:R-:W-:Y:S01]  /*6270*/  ISETP.GT.AND P1, PT, R4, 0x39, PT ;  /* 0x000000390400780c */ /* 0x000fe20003f24270 */
[----:B------:R1:W-:Y:S01]  /*6280*/  @P0 STG.E desc[UR40][R8.64+0xc0], R13 ;  /* 0x0000c00d08000986 */ /* 0x0003e2000c101928 */
[C---:B------:R-:W-:Y:S02]  /*6290*/  ISETP.GT.AND P4, PT, R3.reuse, RZ, P2 ;  /* 0x000000ff0300720c */ /* 0x040fe40001784270 */
[C---:B------:R-:W-:Y:S01]  /*62a0*/  ISETP.GT.AND P0, PT, R3.reuse, RZ, P1 ;  /* 0x000000ff0300720c */ /* 0x040fe20000f04270 */
[----:B0-----:R-:W-:Y:S01]  /*62b0*/  FMUL R5, R52, R88 ;  /* 0x0000005834057220 */ /* 0x001fe20000400000 */
[----:B------:R-:W-:-:S02]  /*62c0*/  ISETP.GT.AND P2, PT, R3, 0x8, P2 ;  /* 0x000000080300780c */ /* 0x000fc40001744270 */
[----:B------:R-:W-:Y:S02]  /*62d0*/  F2FP.TF32.F32.PACK_B R61, R61 ;  /* 0x0000003dff3d723e */ /* 0x000fe400024050ff */
[----:B------:R-:W-:Y:S01]  /*62e0*/  F2FP.TF32.F32.PACK_B R5, R5 ;  /* 0x00000005ff05723e */ /* 0x000fe200024050ff */
[----:B------:R-:W-:Y:S01]  /*62f0*/  @P3 STG.E desc[UR40][R8.64+0xc4], R51 ;  /* 0x0000c43308003986 */ /* 0x000fe2000c101928 */
[C---:B------:R-:W-:Y:S01]  /*6300*/  ISETP.GT.AND P3, PT, R3.reuse, 0x8, P1 ;  /* 0x000000080300780c */ /* 0x040fe20000f64270 */
[----:B-1----:R-:W-:Y:S01]  /*6310*/  FMUL R13, R58, R88 ;  /* 0x000000583a0d7220 */ /* 0x002fe20000400000 */
[C---:B------:R-:W-:Y:S01]  /*6320*/  ISETP.GT.AND P1, PT, R4.reuse, 0x40, PT ;  /* 0x000000400400780c */ /* 0x040fe20003f24270 */
[----:B------:R0:W-:Y:S01]  /*6330*/  @P4 STG.E desc[UR40][R6.64+0xe0], R5 ;  /* 0x0000e00506004986 */ /* 0x0001e2000c101928 */
[----:B------:R-:W-:Y:S02]  /*6340*/  F2FP.TF32.F32.PACK_B R63, R63 ;  /* 0x0000003fff3f723e */ /* 0x000fe400024050ff */
[----:B------:R-:W-:Y:S01]  /*6350*/  ISETP.GT.AND P4, PT, R3, RZ, P1 ;  /* 0x000000ff0300720c */ /* 0x000fe20000f84270 */
[----:B------:R-:W-:Y:S01]  /*6360*/  @P0 STG.E desc[UR40][R6.64+0xe4], R53 ;  /* 0x0000e43506000986 */ /* 0x000fe2000c101928 */
[----:B------:R-:W-:-:S02]  /*6370*/  ISETP.GT.AND P0, PT, R4, 0x41, PT ;  /* 0x000000410400780c */ /* 0x000fc40003f04270 */
[C---:B------:R-:W-:Y:S01]  /*6380*/  ISETP.GT.AND P1, PT, R3.reuse, 0x8, P1 ;  /* 0x000000080300780c */ /* 0x040fe20000f24270 */
[----:B------:R1:W-:Y:S01]  /*6390*/  @P2 STG.E desc[UR40][R8.64+0xe0], R11 ;  /* 0x0000e00b08002986 */ /* 0x0003e2000c101928 */
[C---:B------:R-:W-:Y:S02]  /*63a0*/  ISETP.GT.AND P2, PT, R3.reuse, RZ, P0 ;  /* 0x000000ff0300720c */ /* 0x040fe40000744270 */
[----:B------:R-:W-:Y:S01]  /*63b0*/  F2FP.TF32.F32.PACK_B R13, R13 ;  /* 0x0000000dff0d723e */ /* 0x000fe200024050ff */
[-C--:B0-----:R-:W-:Y:S01]  /*63c0*/  FMUL R5, R56, R88.reuse ;  /* 0x0000005838057220 */ /* 0x081fe20000400000 */
[----:B------:R-:W-:Y:S01]  /*63d0*/  @P3 STG.E desc[UR40][R8.64+0xe4], R55 ;  /* 0x0000e43708003986 */ /* 0x000fe2000c101928 */
[----:B------:R-:W-:Y:S02]  /*63e0*/  ISETP.GT.AND P3, PT, R3, 0x8, P0 ;  /* 0x000000080300780c */ /* 0x000fe40000764270 */
[----:B------:R-:W-:Y:S02]  /*63f0*/  ISETP.GT.AND P0, PT, R4, 0x49, PT ;  /* 0x000000490400780c */ /* 0x000fe40003f04270 */
[----:B------:R-:W-:Y:S01]  /*6400*/  F2FP.TF32.F32.PACK_B R5, R5 ;  /* 0x00000005ff05723e */ /* 0x000fe200024050ff */
[----:B-1----:R-:W-:Y:S01]  /*6410*/  FMUL R11, R62, R88 ;  /* 0x000000583e0b7220 */ /* 0x002fe20000400000 */
[----:B------:R-:W-:-:S03]  /*6420*/  F2FP.TF32.F32.PACK_B R65, R65 ;  /* 0x00000041ff41723e */ /* 0x000fc600024050ff */
[----:B------:R0:W-:Y:S01]  /*6430*/  @P4 STG.E desc[UR40][R6.64+0x100], R5 ;  /* 0x0001000506004986 */ /* 0x0001e2000c101928 */
[----:B------:R-:W-:Y:S02]  /*6440*/  F2FP.TF32.F32.PACK_B R67, R67 ;  /* 0x00000043ff43723e */ /* 0x000fe400024050ff */
[----:B------:R-:W-:Y:S01]  /*6450*/  F2FP.TF32.F32.PACK_B R11, R11 ;  /* 0x0000000bff0b723e */ /* 0x000fe200024050ff */
[----:B------:R-:W-:Y:S01]  /*6460*/  @P2 STG.E desc[UR40][R6.64+0x104], R57 ;  /* 0x0001043906002986 */ /* 0x000fe2000c101928 */
[----:B------:R-:W-:Y:S02]  /*6470*/  ISETP.GT.AND P2, PT, R4, 0x48, PT ;  /* 0x000000480400780c */ /* 0x000fe40003f44270 */
[----:B------:R-:W-:Y:S01]  /*6480*/  F2FP.TF32.F32.PACK_B R69, R69 ;  /* 0x00000045ff45723e */ /* 0x000fe200024050ff */
[----:B------:R1:W-:Y:S01]  /*6490*/  @P1 STG.E desc[UR40][R8.64+0x100], R13 ;  /* 0x0001000d08001986 */ /* 0x0003e2000c101928 */
[C---:B------:R-:W-:Y:S02]  /*64a0*/  ISETP.GT.AND P4, PT, R3.reuse, RZ, P2 ;  /* 0x000000ff0300720c */ /* 0x040fe40001784270 */
[C---:B------:R-:W-:Y:S01]  /*64b0*/  ISETP.GT.AND P1, PT, R3.reuse, RZ, P0 ;  /* 0x000000ff0300720c */ /* 0x040fe20000724270 */
[----:B0-----:R-:W-:Y:S01]  /*64c0*/  FMUL R5, R60, R88 ;  /* 0x000000583c057220 */ /* 0x001fe20000400000 */
[C---:B------:R-:W-:Y:S01]  /*64d0*/  ISETP.GT.AND P2, PT, R3.reuse, 0x8, P2 ;  /* 0x000000080300780c */ /* 0x040fe20001744270 */
[----:B------:R-:W-:Y:S01]  /*64e0*/  @P3 STG.E desc[UR40][R8.64+0x104], R59 ;  /* 0x0001043b08003986 */ /* 0x000fe2000c101928 */
[----:B------:R-:W-:-:S02]  /*64f0*/  ISETP.GT.AND P3, PT, R3, 0x8, P0 ;  /* 0x000000080300780c */ /* 0x000fc40000764270 */
[----:B------:R-:W-:Y:S02]  /*6500*/  F2FP.TF32.F32.PACK_B R5, R5 ;  /* 0x00000005ff05723e */ /* 0x000fe400024050ff */
[----:B------:R-:W-:Y:S01]  /*6510*/  ISETP.GT.AND P0, PT, R4, 0x51, PT ;  /* 0x000000510400780c */ /* 0x000fe20003f04270 */
[----:B-1----:R-:W-:Y:S01]  /*6520*/  FMUL R13, R66, R88 ;  /* 0x00000058420d7220 */ /* 0x002fe20000400000 */
[----:B------:R-:W-:Y:S01]  /*6530*/  F2FP.TF32.F32.PACK_B R71, R71 ;  /* 0x00000047ff47723e */ /* 0x000fe200024050ff */
[----:B------:R0:W-:Y:S01]  /*6540*/  @P4 STG.E desc[UR40][R6.64+0x120], R5 ;  /* 0x0001200506004986 */ /* 0x0001e2000c101928 */
[----:B------:R-:W-:Y:S02]  /*6550*/  F2FP.TF32.F32.PACK_B R73, R73 ;  /* 0x00000049ff49723e */ /* 0x000fe400024050ff */
[----:B------:R-:W-:Y:S01]  /*6560*/  F2FP.TF32.F32.PACK_B R13, R13 ;  /* 0x0000000dff0d723e */ /* 0x000fe200024050ff */
[----:B------:R-:W-:Y:S01]  /*6570*/  @P1 STG.E desc[UR40][R6.64+0x124], R61 ;  /* 0x0001243d06001986 */ /* 0x000fe2000c101928 */
[----:B------:R-:W-:-:S02]  /*6580*/  ISETP.GT.AND P1, PT, R4, 0x50, PT ;  /* 0x000000500400780c */ /* 0x000fc40003f24270 */
[----:B------:R-:W-:Y:S01]  /*6590*/  F2FP.TF32.F32.PACK_B R75, R75 ;  /* 0x0000004bff4b723e */ /* 0x000fe200024050ff */
[----:B------:R1:W-:Y:S01]  /*65a0*/  @P2 STG.E desc[UR40][R8.64+0x120], R11 ;  /* 0x0001200b08002986 */ /* 0x0003e2000c101928 */
[C---:B------:R-:W-:Y:S02]  /*65b0*/  ISETP.GT.AND P4, PT, R3.reuse, RZ, P1 ;  /* 0x000000ff0300720c */ /* 0x040fe40000f84270 */
[C---:B------:R-:W-:Y:S01]  /*65c0*/  ISETP.GT.AND P2, PT, R3.reuse, RZ, P0 ;  /* 0x000000ff0300720c */ /* 0x040fe20000744270 */
[----:B0-----:R-:W-:Y:S01]  /*65d0*/  FMUL R5, R64, R88 ;  /* 0x0000005840057220 */ /* 0x001fe20000400000 */
[C---:B------:R-:W-:Y:S01]  /*65e0*/  ISETP.GT.AND P1, PT, R3.reuse, 0x8, P1 ;  /* 0x000000080300780c */ /* 0x040fe20000f24270 */
[----:B------:R-:W-:Y:S01]  /*65f0*/  @P3 STG.E desc[UR40][R8.64+0x124], R63 ;  /* 0x0001243f08003986 */ /* 0x000fe2000c101928 */
[----:B------:R-:W-:Y:S02]  /*6600*/  ISETP.GT.AND P3, PT, R3, 0x8, P0 ;  /* 0x000000080300780c */ /* 0x000fe40000764270 */
[----:B------:R-:W-:-:S02]  /*6610*/  F2FP.TF32.F32.PACK_B R5, R5 ;  /* 0x00000005ff05723e */ /* 0x000fc400024050ff */
[----:B------:R-:W-:Y:S01]  /*6620*/  ISETP.GT.AND P0, PT, R4, 0x59, PT ;  /* 0x000000590400780c */ /* 0x000fe20003f04270 */
[----:B-1----:R-:W-:Y:S01]  /*6630*/  FMUL R11, R70, R88 ;  /* 0x00000058460b7220 */ /* 0x002fe20000400000 */
[----:B------:R-:W-:Y:S01]  /*6640*/  F2FP.TF32.F32.PACK_B R77, R77 ;  /* 0x0000004dff4d723e */ /* 0x000fe200024050ff */
[----:B------:R0:W-:Y:S01]  /*6650*/  @P4 STG.E desc[UR40][R6.64+0x140], R5 ;  /* 0x0001400506004986 */ /* 0x0001e2000c101928 */
[----:B------:R-:W-:Y:S02]  /*6660*/  F2FP.TF32.F32.PACK_B R79, R79 ;  /* 0x0000004fff4f723e */ /* 0x000fe400024050ff */
[----:B------:R-:W-:Y:S01]  /*6670*/  F2FP.TF32.F32.PACK_B R11, R11 ;  /* 0x0000000bff0b723e */ /* 0x000fe200024050ff */
[----:B------:R-:W-:Y:S01]  /*6680*/  @P2 STG.E desc[UR40][R6.64+0x144], R65 ;  /* 0x0001444106002986 */ /* 0x000fe2000c101928 */
[----:B------:R-:W-:Y:S02]  /*6690*/  ISETP.GT.AND P2, PT, R4, 0x58, PT ;  /* 0x000000580400780c */ /* 0x000fe40003f44270 */
[----:B------:R-:W-:Y:S01]  /*66a0*/  F2FP.TF32.F32.PACK_B R81, R81 ;  /* 0x00000051ff51723e */ /* 0x000fe200024050ff */
[----:B------:R1:W-:Y:S01]  /*66b0*/  @P1 STG.E desc[UR40][R8.64+0x140], R13 ;  /* 0x0001400d08001986 */ /* 0x0003e2000c101928 */
[----:B------:R-:W-:-:S02]  /*66c0*/  ISETP.GT.AND P4, PT, R3, RZ, P2 ;  /* 0x000000ff0300720c */ /* 0x000fc40001784270 */
[C---:B------:R-:W-:Y:S01]  /*66d0*/  ISETP.GT.AND P1, PT, R3.reuse, RZ, P0 ;  /* 0x000000ff0300720c */ /* 0x040fe20000724270 */
[-C--:B0-----:R-:W-:Y:S01]  /*66e0*/  FMUL R5, R68, R88.reuse ;  /* 0x0000005844057220 */ /* 0x081fe20000400000 */
[C---:B------:R-:W-:Y:S01]  /*66f0*/  ISETP.GT.AND P2, PT, R3.reuse, 0x8, P2 ;  /* 0x000000080300780c */ /* 0x040fe20001744270 */
[----:B------:R-:W-:Y:S01]  /*6700*/  @P3 STG.E desc[UR40][R8.64+0x144], R67 ;  /* 0x0001444308003986 */ /* 0x000fe2000c101928 */
[----:B------:R-:W-:Y:S02]  /*6710*/  ISETP.GT.AND P3, PT, R3, 0x8, P0 ;  /* 0x000000080300780c */ /* 0x000fe40000764270 */
[----:B------:R-:W-:Y:S02]  /*6720*/  F2FP.TF32.F32.PACK_B R5, R5 ;  /* 0x00000005ff05723e */ /* 0x000fe400024050ff */
[----:B------:R-:W-:Y:S01]  /*6730*/  ISETP.GT.AND P0, PT, R4, 0x61, PT ;  /* 0x000000610400780c */ /* 0x000fe20003f04270 */
[----:B-1----:R-:W-:Y:S01]  /*6740*/  FMUL R13, R74, R88 ;  /* 0x000000584a0d7220 */ /* 0x002fe20000400000 */
[----:B------:R-:W-:Y:S01]  /*6750*/  F2FP.TF32.F32.PACK_B R15, R15 ;  /* 0x0000000fff0f723e */ /* 0x000fe200024050ff */
[----:B------:R0:W-:Y:S01]  /*6760*/  @P4 STG.E desc[UR40][R6.64+0x160], R5 ;  /* 0x0001600506004986 */ /* 0x0001e2000c101928 */
[----:B------:R-:W-:-:S02]  /*6770*/  F2FP.TF32.F32.PACK_B R83, R83 ;  /* 0x00000053ff53723e */ /* 0x000fc400024050ff */
        /* <DEDUP_REMOVED lines=15> */
[----:B------:R0:W-:Y:S03]  /*6870*/  @P4 STG.E desc[UR40][R6.64+0x180], R5 ;  /* 0x0001800506004986 */ /* 0x0001e6000c101928 */
[----:B------:R-:W-:Y:S01]  /*6880*/  F2FP.TF32.F32.PACK_B R11, R11 ;  /* 0x0000000bff0b723e */ /* 0x000fe200024050ff */
[----:B------:R-:W-:Y:S01]  /*6890*/  @P2 STG.E desc[UR40][R6.64+0x184], R73 ;  /* 0x0001844906002986 */ /* 0x000fe2000c101928 */
[----:B------:R-:W-:-:S03]  /*68a0*/  ISETP.GT.AND P2, PT, R4, 0x68, PT ;  /* 0x000000680400780c */ /* 0x000fc60003f44270 */
[----:B------:R1:W-:Y:S01]  /*68b0*/  @P1 STG.E desc[UR40][R8.64+0x180], R13 ;  /* 0x0001800d08001986 */ /* 0x0003e2000c101928 */
[C---:B------:R-:W-:Y:S02]  /*68c0*/  ISETP.GT.AND P4, PT, R3.reuse, RZ, P2 ;  /* 0x000000ff0300720c */ /* 0x040fe40001784270 */
[C---:B------:R-:W-:Y:S01]  /*68d0*/  ISETP.GT.AND P1, PT, R3.reuse, RZ, P0 ;  /* 0x000000ff0300720c */ /* 0x040fe20000724270 */
[-C--:B0-----:R-:W-:Y:S01]  /*68e0*/  FMUL R5, R76, R88.reuse ;  /* 0x000000584c057220 */ /* 0x081fe20000400000 */
[C---:B------:R-:W-:Y:S01]  /*68f0*/  ISETP.GT.AND P2, PT, R3.reuse, 0x8, P2 ;  /* 0x000000080300780c */ /* 0x040fe20001744270 */
[----:B------:R-:W-:Y:S01]  /*6900*/  @P3 STG.E desc[UR40][R8.64+0x184], R75 ;  /* 0x0001844b08003986 */ /* 0x000fe2000c101928 */
[----:B------:R-:W-:Y:S02]  /*6910*/  ISETP.GT.AND P3, PT, R4, 0x71, PT ;  /* 0x000000710400780c */ /* 0x000fe40003f64270 */
[----:B------:R-:W-:Y:S02]  /*6920*/  F2FP.TF32.F32.PACK_B R5, R5 ;  /* 0x00000005ff05723e */ /* 0x000fe400024050ff */
[----:B------:R-:W-:Y:S01]  /*6930*/  ISETP.GT.AND P0, PT, R3, 0x8, P0 ;  /* 0x000000080300780c */ /* 0x000fe20000704270 */
[----:B-1----:R-:W-:-:S02]  /*6940*/  FMUL R13, R80, R88 ;  /* 0x00000058500d7220 */ /* 0x002fc40000400000 */
[----:B------:R-:W-:Y:S03]  /*6950*/  @P4 STG.E desc[UR40][R6.64+0x1a0], R5 ;  /* 0x0001a00506004986 */ /* 0x000fe6000c101928 */
[----:B------:R-:W-:Y:S01]  /*6960*/  F2FP.TF32.F32.PACK_B R13, R13 ;  /* 0x0000000dff0d723e */ /* 0x000fe200024050ff */
[----:B------:R-:W-:Y:S01]  /*6970*/  @P1 STG.E desc[UR40][R6.64+0x1a4], R77 ;  /* 0x0001a44d06001986 */ /* 0x000fe2000c101928 */
[----:B------:R-:W-:-:S03]  /*6980*/  ISETP.GT.AND P1, PT, R4, 0x70, PT ;  /* 0x000000700400780c */ /* 0x000fc60003f24270 */
[----:B------:R0:W-:Y:S01]  /*6990*/  @P2 STG.E desc[UR40][R8.64+0x1a0], R11 ;  /* 0x0001a00b08002986 */ /* 0x0001e2000c101928 */
[C---:B------:R-:W-:Y:S02]  /*69a0*/  ISETP.GT.AND P4, PT, R3.reuse, RZ, P1 ;  /* 0x000000ff0300720c */ /* 0x040fe40000f84270 */
[C---:B------:R-:W-:Y:S01]  /*69b0*/  ISETP.GT.AND P2, PT, R3.reuse, RZ, P3 ;  /* 0x000000ff0300720c */ /* 0x040fe20001f44270 */
[----:B------:R-:W-:Y:S01]  /*69c0*/  @P0 STG.E desc[UR40][R8.64+0x1a4], R79 ;  /* 0x0001a44f08000986 */ /* 0x000fe2000c101928 */
[C---:B------:R-:W-:Y:S02]  /*69d0*/  ISETP.GT.AND P1, PT, R3.reuse, 0x8, P1 ;  /* 0x000000080300780c */ /* 0x040fe40000f24270 */
[----:B------:R-:W-:Y:S02]  /*69e0*/  ISETP.GT.AND P0, PT, R4, 0x78, PT ;  /* 0x000000780400780c */ /* 0x000fe40003f04270 */
[----:B------:R-:W-:Y:S01]  /*69f0*/  ISETP.GT.AND P3, PT, R3, 0x8, P3 ;  /* 0x000000080300780c */ /* 0x000fe20001f64270 */
[----:B0-----:R-:W-:-:S04]  /*6a00*/  FMUL R11, R86, R88 ;  /* 0x00000058560b7220 */ /* 0x001fc80000400000 */
[----:B------:R-:W-:Y:S01]  /*6a10*/  @P4 STG.E desc[UR40][R6.64+0x1c0], R13 ;  /* 0x0001c00d06004986 */ /* 0x000fe2000c101928 */
[----:B------:R-:W-:Y:S01]  /*6a20*/  ISETP.GT.AND P4, PT, R4, 0x79, PT ;  /* 0x000000790400780c */ /* 0x000fe20003f84270 */
[----:B------:R-:W-:Y:S01]  /*6a30*/  @P2 IMAD.MOV.U32 R4, RZ, RZ, R6 ;  /* 0x000000ffff042224 */ /* 0x000fe200078e0006 */
[----:B------:R-:W-:Y:S01]  /*6a40*/  F2FP.TF32.F32.PACK_B R11, R11 ;  /* 0x0000000bff0b723e */ /* 0x000fe200024050ff */
[----:B------:R-:W-:-:S05]  /*6a50*/  @P2 IMAD.MOV.U32 R5, RZ, RZ, R7 ;  /* 0x000000ffff052224 */ /* 0x000fca00078e0007 */
[----:B------:R0:W-:Y:S01]  /*6a60*/  @P2 STG.E desc[UR40][R4.64+0x1c4], R81 ;  /* 0x0001c45104002986 */ /* 0x0001e2000c101928 */
[C---:B------:R-:W-:Y:S02]  /*6a70*/  ISETP.GT.AND P2, PT, R3.reuse, RZ, P4 ;  /* 0x000000ff0300720c */ /* 0x040fe40002744270 */
[----:B------:R-:W-:Y:S01]  /*6a80*/  ISETP.GT.AND P4, PT, R3, 0x8, P4 ;  /* 0x000000080300780c */ /* 0x000fe20002784270 */
[----:B0-----:R-:W-:Y:S02]  /*6a90*/  @P1 IMAD.MOV.U32 R4, RZ, RZ, R8 ;  /* 0x000000ffff041224 */ /* 0x001fe400078e0008 */
[----:B------:R-:W-:-:S05]  /*6aa0*/  @P1 IMAD.MOV.U32 R5, RZ, RZ, R9 ;  /* 0x000000ffff051224 */ /* 0x000fca00078e0009 */
[----:B------:R0:W-:Y:S01]  /*6ab0*/  @P1 STG.E desc[UR40][R4.64+0x1c0], R15 ;  /* 0x0001c00f04001986 */ /* 0x0001e2000c101928 */
[C---:B------:R-:W-:Y:S02]  /*6ac0*/  ISETP.GT.AND P1, PT, R3.reuse, RZ, P0 ;  /* 0x000000ff0300720c */ /* 0x040fe40000724270 */
[----:B------:R-:W-:Y:S01]  /*6ad0*/  ISETP.GT.AND P0, PT, R3, 0x8, P0 ;  /* 0x000000080300780c */ /* 0x000fe20000704270 */
[----:B------:R-:W-:-:S05]  /*6ae0*/  FMUL R3, R84, R88 ;  /* 0x0000005854037220 */ /* 0x000fca0000400000 */
[----:B------:R-:W-:Y:S01]  /*6af0*/  F2FP.TF32.F32.PACK_B R3, R3 ;  /* 0x00000003ff03723e */ /* 0x000fe200024050ff */
[----:B0-----:R-:W-:Y:S02]  /*6b00*/  @P3 IMAD.MOV.U32 R4, RZ, RZ, R8 ;  /* 0x000000ffff043224 */ /* 0x001fe400078e0008 */
[----:B------:R-:W-:-:S05]  /*6b10*/  @P3 IMAD.MOV.U32 R5, RZ, RZ, R9 ;  /* 0x000000ffff053224 */ /* 0x000fca00078e0009 */
[----:B------:R0:W-:Y:S02]  /*6b20*/  @P3 STG.E desc[UR40][R4.64+0x1c4], R83 ;  /* 0x0001c45304003986 */ /* 0x0001e4000c101928 */
[----:B0-----:R-:W-:Y:S02]  /*6b30*/  @P1 IMAD.MOV.U32 R4, RZ, RZ, R6 ;  /* 0x000000ffff041224 */ /* 0x001fe400078e0006 */
[----:B------:R-:W-:-:S05]  /*6b40*/  @P1 IMAD.MOV.U32 R5, RZ, RZ, R7 ;  /* 0x000000ffff051224 */ /* 0x000fca00078e0007 */
[----:B------:R0:W-:Y:S04]  /*6b50*/  @P1 STG.E desc[UR40][R4.64+0x1e0], R3 ;  /* 0x0001e00304001986 */ /* 0x0001e8000c101928 */
[----:B------:R1:W-:Y:S01]  /*6b60*/  @P2 STG.E desc[UR40][R6.64+0x1e4], R85 ;  /* 0x0001e45506002986 */ /* 0x0003e2000c101928 */
[----:B0-----:R-:W-:Y:S02]  /*6b70*/  @P0 IMAD.MOV.U32 R4, RZ, RZ, R8 ;  /* 0x000000ffff040224 */ /* 0x001fe400078e0008 */
[----:B------:R-:W-:-:S05]  /*6b80*/  @P0 IMAD.MOV.U32 R5, RZ, RZ, R9 ;  /* 0x000000ffff050224 */ /* 0x000fca00078e0009 */
[----:B------:R1:W-:Y:S04]  /*6b90*/  @P0 STG.E desc[UR40][R4.64+0x1e0], R11 ;  /* 0x0001e00b04000986 */ /* 0x0003e8000c101928 */
[----:B------:R1:W-:Y:S02]  /*6ba0*/  @P4 STG.E desc[UR40][R8.64+0x1e4], R87 ;  /* 0x0001e45708004986 */ /* 0x0003e4000c101928 */
.L_x_158:
[----:B------:R-:W-:Y:S05]  /*6bb0*/  BSYNC B0 ;  /* 0x0000000000007941 */ /* 0x000fea0003800000 */
.L_x_32:
[----:B------:R-:W-:Y:S01]  /*6bc0*/  IADD3 R16, P0, R16, UR38, RZ ;  /* 0x0000002610107c10 */ /* 0x000fe2000ff1e0ff */
[----:B------:R-:W-:Y:S01]  /*6bd0*/  ULDC.64 UR4, c[0x0][0x650] ;  /* 0x0001940000047ab9 */ /* 0x000fe20000000a00 */
[----:B------:R-:W-:Y:S01]  /*6be0*/  PRMT R3, RZ, 0x7610, R3 ;  /* 0x00007610ff037816 */ /* 0x000fe20000000003 */
[----:B------:R-:W-:Y:S01]  /*6bf0*/  IMAD.MOV.U32 R100, RZ, RZ, -0x1 ;  /* 0xffffffffff647424 */ /* 0x000fe200078e00ff */
[----:B------:R-:W-:Y:S01]  /*6c00*/  IADD3.X R17, R17, UR37, RZ, P0, !PT ;  /* 0x0000002511117c10 */ /* 0x000fe200087fe4ff */
[----:B--2---:R-:W-:Y:S01]  /*6c10*/  IMAD.MOV.U32 R99, RZ, RZ, -0x1 ;  /* 0xffffffffff637424 */ /* 0x004fe200078e00ff */
[----:B------:R-:W-:-:S04]  /*6c20*/  ISETP.GE.U32.AND P0, PT, R16, UR4, PT ;  /* 0x0000000410007c0c */ /* 0x000fc8000bf06070 */
[----:B------:R-:W-:-:S13]  /*6c30*/  ISETP.GE.U32.AND.EX P0, PT, R17, UR5, PT, P0 ;  /* 0x0000000511007c0c */ /* 0x000fda000bf06100 */
[----:B------:R-:W-:Y:S05]  /*6c40*/  @P0 BRA `(.L_x_159) ;  /* 0x00000004004c0947 */ /* 0x000fea0003800000 */
[----:B01----:R-:W0:Y:S01]  /*6c50*/  LDC.64 R10, c[0x0][0x628] ;  /* 0x00018a00ff0a7b82 */ /* 0x003e220000000a00 */
[----:B----4-:R-:W1:Y:S01]  /*6c60*/  S2R R12, SR_CTAID.X ;  /* 0x00000000000c7919 */ /* 0x010e620000002500 */
[----:B---3--:R-:W-:Y:S02]  /*6c70*/  IMAD.MOV.U32 R8, RZ, RZ, R16 ;  /* 0x000000ffff087224 */ /* 0x008fe400078e0010 */
[----:B------:R-:W-:Y:S01]  /*6c80*/  IMAD.MOV.U32 R9, RZ, RZ, R17 ;  /* 0x000000ffff097224 */ /* 0x000fe200078e0011 */
[----:B------:R-:W2:Y:S03]  /*6c90*/  S2R R20, SR_CTAID.Y ;  /* 0x0000000000147919 */ /* 0x000ea60000002600 */
[----:B------:R-:W3:Y:S08]  /*6ca0*/  LDC R0, c[0x0][0x630] ;  /* 0x00018c00ff007b82 */ /* 0x000ef00000000800 */
[----:B------:R-:W4:Y:S01]  /*6cb0*/  LDC.64 R14, c[0x0][0x620] ;  /* 0x00018800ff0e7b82 */ /* 0x000f220000000a00 */
[----:B0-----:R-:W-:-:S04]  /*6cc0*/  ISETP.NE.U32.AND P0, PT, R10, RZ, PT ;  /* 0x000000ff0a00720c */ /* 0x001fc80003f05070 */
[----:B------:R-:W-:-:S13]  /*6cd0*/  ISETP.NE.AND.EX P0, PT, R11, RZ, PT, P0 ;  /* 0x000000ff0b00720c */ /* 0x000fda0003f05300 */
[----:B-1234-:R-:W-:Y:S05]  /*6ce0*/  @!P0 BRA `(.L_x_160) ;  /* 0x0000000000288947 */ /* 0x01efea0003800000 */
        /* <DEDUP_REMOVED lines=10> */
.L_x_160:
[-CC-:B------:R-:W-:Y:S01]  /*6d90*/  SHF.R.U64 R99, R8, R0.reuse, R9.reuse ;  /* 0x0000000008637219 */ /* 0x180fe20000001209 */
[----:B------:R-:W0:Y:S01]  /*6da0*/  LDC.64 R26, c[0x0][0x640] ;  /* 0x00019000ff1a7b82 */ /* 0x000e220000000a00 */
[----:B------:R-:W-:Y:S01]  /*6db0*/  SHF.R.U32.HI R0, RZ, R0, R9 ;  /* 0x00000000ff007219 */ /* 0x000fe20000011609 */
[----:B------:R-:W-:Y:S01]  /*6dc0*/  ULDC UR4, c[0x0][0x150] ;  /* 0x0000540000047ab9 */ /* 0x000fe20000000800 */
[----:B------:R-:W-:Y:S02]  /*6dd0*/  IADD3 R3, P0, RZ, -R99, RZ ;  /* 0x80000063ff037210 */ /* 0x000fe40007f1e0ff */
[----:B------:R-:W-:-:S03]  /*6de0*/  I2FP.F32.U32 R7, R12 ;  /* 0x0000000c00077245 */ /* 0x000fc60000201000 */
[----:B------:R-:W1:Y:S01]  /*6df0*/  LDC R6, c[0x0][0x618] ;  /* 0x00018600ff067b82 */ /* 0x000e620000000800 */
[----:B------:R-:W-:Y:S02]  /*6e00*/  IMAD.X R5, RZ, RZ, ~R0, P0 ;  /* 0x000000ffff057224 */ /* 0x000fe400000e0e00 */
[----:B------:R-:W-:Y:S01]  /*6e10*/  FMUL R7, R7, UR4 ;  /* 0x0000000407077c20 */ /* 0x000fe20008400000 */
[----:B------:R-:W-:Y:S01]  /*6e20*/  ULDC UR4, c[0x0][0x154] ;  /* 0x0000550000047ab9 */ /* 0x000fe20000000800 */
[-C--:B------:R-:W-:Y:S02]  /*6e30*/  IMAD R0, R5, R14.reuse, RZ ;  /* 0x0000000e05007224 */ /* 0x080fe400078e02ff */
[C---:B------:R-:W-:Y:S01]  /*6e40*/  IMAD.WIDE.U32 R4, R3.reuse, R14, R16 ;  /* 0x0000000e03047225 */ /* 0x040fe200078e0010 */
[----:B------:R-:W2:Y:S01]  /*6e50*/  LDC R11, c[0x0][0x608] ;  /* 0x00018200ff0b7b82 */ /* 0x000ea20000000800 */
[----:B------:R-:W3:Y:S02]  /*6e60*/  F2I.U32.TRUNC.NTZ R7, R7 ;  /* 0x0000000700077305 */ /* 0x000ee4000020f000 */
[----:B------:R-:W-:-:S04]  /*6e70*/  IMAD R3, R3, R15, R0 ;  /* 0x0000000f03037224 */ /* 0x000fc800078e0200 */
[----:B------:R-:W-:Y:S01]  /*6e80*/  IMAD.IADD R3, R5, 0x1, R3 ;  /* 0x0000000105037824 */ /* 0x000fe200078e0203 */
[----:B------:R-:W4:Y:S01]  /*6e90*/  LDC R8, c[0x0][0x658] ;  /* 0x00019600ff087b82 */ /* 0x000f220000000800 */
[----:B------:R-:W-:Y:S02]  /*6ea0*/  I2FP.F32.U32 R5, R20 ;  /* 0x0000001400057245 */ /* 0x000fe40000201000 */
[----:B0-----:R-:W-:-:S04]  /*6eb0*/  ISETP.NE.U32.AND P0, PT, R26, RZ, PT ;  /* 0x000000ff1a00720c */ /* 0x001fc80003f05070 */
[----:B------:R-:W-:Y:S01]  /*6ec0*/  ISETP.NE.AND.EX P0, PT, R27, RZ, PT, P0 ;  /* 0x000000ff1b00720c */ /* 0x000fe20003f05300 */
[----:B------:R-:W0:Y:S01]  /*6ed0*/  LDC R9, c[0x0][0x144] ;  /* 0x00005100ff097b82 */ /* 0x000e220000000800 */
[-C--:B-1----:R-:W-:Y:S01]  /*6ee0*/  SHF.R.U64 R13, R4, R6.reuse, R3 ;  /* 0x00000006040d7219 */ /* 0x082fe20000001203 */
[----:B---3--:R-:W-:Y:S01]  /*6ef0*/  IMAD.MOV R7, RZ, RZ, -R7 ;  /* 0x000000ffff077224 */ /* 0x008fe200078e0a07 */
[----:B------:R-:W-:Y:S01]  /*6f00*/  SHF.R.U32.HI R0, RZ, R6, R3 ;  /* 0x00000006ff007219 */ /* 0x000fe20000011603 */
[----:B------:R-:W-:-:S04]  /*6f10*/  FMUL R6, R5, UR4 ;  /* 0x0000000405067c20 */ /* 0x000fc80008400000 */
[----:B------:R-:W1:Y:S01]  /*6f20*/  LDC R21, c[0x0][0x148] ;  /* 0x00005200ff157b82 */ /* 0x000e620000000800 */
[----:B------:R3:W0:Y:S01]  /*6f30*/  F2I.U32.TRUNC.NTZ R14, R6 ;  /* 0x00000006000e7305 */ /* 0x000622000020f000 */
[-CC-:B--2---:R-:W-:Y:S02]  /*6f40*/  SHF.R.U64 R10, R13, R11.reuse, R0.reuse ;  /* 0x0000000b0d0a7219 */ /* 0x184fe40000001200 */
[----:B------:R-:W-:-:S04]  /*6f50*/  SHF.R.U32.HI R3, RZ, R11, R0 ;  /* 0x0000000bff037219 */ /* 0x000fc80000011600 */
[----:B-----5:R-:W2:Y:S01]  /*6f60*/  LDC R24, c[0x0][0x648] ;  /* 0x00019200ff187b82 */ /* 0x020ea20000000800 */
[-CC-:B----4-:R-:W-:Y:S02]  /*6f70*/  SHF.R.U64 R15, R10, R8.reuse, R3.reuse ;  /* 0x000000080a0f7219 */ /* 0x190fe40000001203 */
[----:B------:R-:W-:-:S03]  /*6f80*/  SHF.R.U32.HI R5, RZ, R8, R3 ;  /* 0x00000008ff057219 */ /* 0x000fc60000011603 */
[----:B------:R-:W-:Y:S02]  /*6f90*/  IMAD.MOV.U32 R4, RZ, RZ, R15 ;  /* 0x000000ffff047224 */ /* 0x000fe400078e000f */
[----:B------:R-:W4:Y:S01]  /*6fa0*/  LDC R28, c[0x0][0x638] ;  /* 0x00018e00ff1c7b82 */ /* 0x000f220000000800 */
[----:B0-----:R-:W-:-:S07]  /*6fb0*/  IMAD R25, R9, R7, R12 ;  /* 0x0000000709197224 */ /* 0x001fce00078e020c */
[----:B------:R-:W0:Y:S08]  /*6fc0*/  LDC R29, c[0x0][0x610] ;  /* 0x00018400ff1d7b82 */ /* 0x000e300000000800 */
[----:B------:R-:W0:Y:S01]  /*6fd0*/  LDC R30, c[0x0][0x600] ;  /* 0x00018000ff1e7b82 */ /* 0x000e220000000800 */
[----:B-1-3--:R-:W-:Y:S05]  /*6fe0*/  @!P0 BRA `(.L_x_161) ;  /* 0x0000000000288947 */ /* 0x00afea0003800000 */
[----:B------:R-:W1:Y:S02]  /*6ff0*/  LDC R0, c[0x0][0x64c] ;  /* 0x00019300ff007b82 */ /* 0x000e640000000800 */
[----:B-1----:R-:W-:-:S05]  /*7000*/  IADD3 R3, P0, R15, R0, RZ ;  /* 0x000000000f037210 */ /* 0x002fca0007f1e0ff */
        /* <DEDUP_REMOVED lines=8> */
.L_x_161:
[----:B------:R-:W-:Y:S01]  /*7090*/  ISETP.NE.AND P0, PT, R2, 0x1, PT ;  /* 0x000000010200780c */ /* 0x000fe20003f05270 */
[----:B------:R-:W-:Y:S01]  /*70a0*/  IMAD.MOV R14, RZ, RZ, -R14 ;  /* 0x000000ffff0e7224 */ /* 0x000fe200078e0a0e */
[----:B--2---:R-:W-:Y:S02]  /*70b0*/  SHF.R.U64 R0, R4, R24, R5 ;  /* 0x0000001804007219 */ /* 0x004fe40000001205 */
[----:B------:R-:W-:Y:S02]  /*70c0*/  LOP3.LUT R3, R10, R97, RZ, 0xc0, !PT ;  /* 0x000000610a037212 */ /* 0x000fe400078ec0ff */
[----:B------:R-:W-:Y:S01]  /*70d0*/  LOP3.LUT R6, R13, R96, RZ, 0xc0, !PT ;  /* 0x000000600d067212 */ /* 0x000fe200078ec0ff */
[----:B------:R-:W-:Y:S02]  /*70e0*/  IMAD.MOV R4, RZ, RZ, -R0 ;  /* 0x000000ffff047224 */ /* 0x000fe400078e0a00 */
[----:B------:R-:W-:Y:S02]  /*70f0*/  IMAD R0, R92, R0, R3 ;  /* 0x000000005c007224 */ /* 0x000fe400078e0203 */
[----:B----4-:R-:W-:-:S02]  /*7100*/  IMAD R3, R4, R28, R15 ;  /* 0x0000001c04037224 */ /* 0x010fc400078e020f */
[----:B------:R-:W-:Y:S02]  /*7110*/  @P0 IMAD R25, R21, R14, R20 ;  /* 0x0000000e15190224 */ /* 0x000fe400078e0214 */
[----:B0-----:R-:W-:Y:S02]  /*7120*/  IMAD R5, R3, R30, R6 ;  /* 0x0000001e03057224 */ /* 0x001fe400078e0206 */
[----:B------:R-:W-:Y:S02]  /*7130*/  IMAD R0, R0, R29, R25 ;  /* 0x0000001d00007224 */ /* 0x000fe400078e0219 */
[----:B------:R-:W-:-:S03]  /*7140*/  IMAD.MOV.U32 R4, RZ, RZ, 0x1 ;  /* 0x00000001ff047424 */ /* 0x000fc600078e00ff */
[----:B------:R-:W-:Y:S02]  /*7150*/  SEL R100, R5, R0, !P0 ;  /* 0x0000000005647207 */ /* 0x000fe40004000000 */
[----:B------:R-:W-:Y:S02]  /*7160*/  PRMT R3, R4, 0x7610, R3 ;  /* 0x0000761004037816 */ /* 0x000fe40000000003 */
[----:B------:R-:W-:-:S07]  /*7170*/  SEL R0, R0, R5, !P0 ;  /* 0x0000000500007207 */ /* 0x000fce0004000000 */
.L_x_159:
[----:B------:R-:W-:Y:S01]  /*7180*/  LOP3.LUT P0, RZ, R3, 0xff, RZ, 0xc0, !PT ;  /* 0x000000ff03ff7812 */ /* 0x000fe2000780c0ff */
[----:B------:R-:W-:Y:S01]  /*7190*/  UIMAD.WIDE.U32 UR4, UR42, -0x33333333, URZ ;  /* 0xcccccccd2a0478a5 */ /* 0x000fe2000f8e003f */
[----:B------:R-:W-:-:S03]  /*71a0*/  IMAD.MOV.U32 R101, RZ, RZ, R0 ;  /* 0x000000ffff657224 */ /* 0x000fc600078e0000 */
[----:B------:R-:W-:-:S04]  /*71b0*/  USHF.R.U32.HI UR4, URZ, 0x2, UR5 ;  /* 0x000000023f047899 */ /* 0x000fc80008011605 */
[----:B------:R-:W-:-:S04]  /*71c0*/  UIMAD UR42, UR4, -0x5, UR42 ;  /* 0xfffffffb042a78a4 */ /* 0x000fc8000f8e022a */
[----:B------:R-:W-:Y:S08]  /*71d0*/  @P0 BRA `(.L_x_162) ;  /* 0xffffffa000940947 */ /* 0x000ff0000383ffff */
[----:B------:R-:W-:Y:S05]  /*71e0*/  EXIT ;  /* 0x000000000000794d */ /* 0x000fea0003800000 */
.L_x_7:
        /* <DEDUP_REMOVED lines=26> */
.L_x_164:
[----:B------:R-:W0:Y:S01]  /*7390*/  LDC.64 R28, c[0x0][0x640] ;  /* 0x00019000ff1c7b82 */ /* 0x000e220000000a00 */
[-CC-:B------:R-:W-:Y:S01]  /*73a0*/  SHF.R.U64 R22, R14, R6.reuse, R15.reuse ;  /* 0x000000060e167219 */ /* 0x180fe2000000120f */
[----:B------:R-:W-:Y:S01]  /*73b0*/  IMAD.MOV.U32 R30, RZ, RZ, 0x1 ;  /* 0x00000001ff1e7424 */ /* 0x000fe200078e00ff */
[----:B------:R-:W-:Y:S02]  /*73c0*/  SHF.R.U32.HI R6, RZ, R6, R15 ;  /* 0x00000006ff067219 */ /* 0x000fe4000001160f */
[----:B------:R-:W-:-:S03]  /*73d0*/  IADD3 R13, P0, RZ, -R22, RZ ;  /* 0x80000016ff0d7210 */ /* 0x000fc60007f1e0ff */
[----:B------:R-:W1:Y:S02]  /*73e0*/  LDC R12, c[0x0][0x618] ;  /* 0x00018600ff0c7b82 */ /* 0x000e640000000800 */
[----:B------:R-:W-:-:S04]  /*73f0*/  IMAD.X R11, RZ, RZ, ~R6, P0 ;  /* 0x000000ffff0b7224 */ /* 0x000fc800000e0e06 */
[-C--:B------:R-:W-:Y:S02]  /*7400*/  IMAD R6, R11, R24.reuse, RZ ;  /* 0x000000180b067224 */ /* 0x080fe400078e02ff */
[----:B------:R-:W2:Y:S01]  /*7410*/  LDC R14, c[0x0][0x608] ;  /* 0x00018200ff0e7b82 */ /* 0x000ea20000000800 */
[----:B------:R-:W-:-:S04]  /*7420*/  IMAD.WIDE.U32 R10, R13, R24, R16 ;  /* 0x000000180d0a7225 */ /* 0x000fc800078e0010 */
[----:B------:R-:W-:-:S03]  /*7430*/  IMAD R13, R13, R25, R6 ;  /* 0x000000190d0d7224 */ /* 0x000fc600078e0206 */
[----:B------:R-:W3:Y:S01]  /*7440*/  LDC R27, c[0x0][0x658] ;  /* 0x00019600ff1b7b82 */ /* 0x000ee20000000800 */
[----:B------:R-:W-:Y:S01]  /*7450*/  IMAD.IADD R11, R11, 0x1, R13 ;  /* 0x000000010b0b7824 */ /* 0x000fe200078e020d */
[----:B0-----:R-:W-:-:S04]  /*7460*/  ISETP.NE.U32.AND P0, PT, R28, RZ, PT ;  /* 0x000000ff1c00720c */ /* 0x001fc80003f05070 */
[----:B------:R-:W-:Y:S02]  /*7470*/  ISETP.NE.AND.EX P0, PT, R29, RZ, PT, P0 ;  /* 0x000000ff1d00720c */ /* 0x000fe40003f05300 */
[----:B------:R-:W0:Y:S01]  /*7480*/  LDC R24, c[0x0][0x600] ;  /* 0x00018000ff187b82 */ /* 0x000e220000000800 */
[-CC-:B-1----:R-:W-:Y:S01]  /*7490*/  SHF.R.U64 R8, R10, R12.reuse, R11.reuse ;  /* 0x0000000c0a087219 */ /* 0x182fe2000000120b */
[----:B------:R-:W-:Y:S01]  /*74a0*/  IMAD.MOV.U32 R10, RZ, RZ, -0x1 ;  /* 0xffffffffff0a7424 */ /* 0x000fe200078e00ff */
[----:B------:R-:W-:-:S05]  /*74b0*/  SHF.R.U32.HI R11, RZ, R12, R11 ;  /* 0x0000000cff0b7219 */ /* 0x000fca000001160b */
[----:B------:R-:W1:Y:S01]  /*74c0*/  LDC R25, c[0x0][0x648] ;  /* 0x00019200ff197b82 */ /* 0x000e620000000800 */
[-CC-:B--2---:R-:W-:Y:S02]  /*74d0*/  SHF.R.U64 R21, R8, R14.reuse, R11.reuse ;  /* 0x0000000e08157219 */ /* 0x184fe4000000120b */
[----:B------:R-:W-:-:S05]  /*74e0*/  SHF.R.U32.HI R6, RZ, R14, R11 ;  /* 0x0000000eff067219 */ /* 0x000fca000001160b */
[----:B------:R-:W2:Y:S01]  /*74f0*/  LDC R26, c[0x0][0x638] ;  /* 0x00018e00ff1a7b82 */ /* 0x000ea20000000800 */
[-C--:B---3--:R-:W-:Y:S02]  /*7500*/  SHF.L.U32 R10, R10, R27.reuse, RZ ;  /* 0x0000001b0a0a7219 */ /* 0x088fe400000006ff */
[-CC-:B------:R-:W-:Y:S02]  /*7510*/  SHF.R.U64 R23, R21, R27.reuse, R6.reuse ;  /* 0x0000001b15177219 */ /* 0x180fe40000001206 */
[----:B------:R-:W-:Y:S02]  /*7520*/  LOP3.LUT R32, RZ, R10, RZ, 0x33, !PT ;  /* 0x0000000aff207212 */ /* 0x000fe400078e33ff */
[----:B------:R-:W-:Y:S01]  /*7530*/  SHF.R.U32.HI R11, RZ, R27, R6 ;  /* 0x0000001bff0b7219 */ /* 0x000fe20000011606 */
[----:B------:R-:W3:Y:S01]  /*7540*/  LDC R31, c[0x0][0x610] ;  /* 0x00018400ff1f7b82 */ /* 0x000ee20000000800 */
[----:B------:R-:W-:Y:S01]  /*7550*/  IMAD.MOV.U32 R10, RZ, RZ, R23 ;  /* 0x000000ffff0a7224 */ /* 0x000fe200078e0017 */
[----:B------:R-:W-:Y:S06]  /*7560*/  @!P0 BRA `(.L_x_165) ;  /* 0x0000000000288947 */ /* 0x000fec0003800000 */
        /* <DEDUP_REMOVED lines=10> */
.L_x_165:
[----:B------:R-:W-:Y:S02]  /*7610*/  ISETP.NE.AND P0, PT, R2, 0x1, PT ;  /* 0x000000010200780c */ /* 0x000fe40003f05270 */
[----:B-1----:R-:W-:Y:S01]  /*7620*/  SHF.R.U64 R6, R10, R25, R11 ;  /* 0x000000190a067219 */ /* 0x002fe2000000120b */
[----:B0-----:R-:W-:Y:S01]  /*7630*/  VIADD R11, R24, 0xffffffff ;  /* 0xffffffff180b7836 */ /* 0x001fe20000000000 */
[----:B------:R-:W-:Y:S02]  /*7640*/  SHF.L.U32 R30, R30, R27, RZ ;  /* 0x0000001b1e1e7219 */ /* 0x000fe400000006ff */
[----:B------:R-:W-:Y:S01]  /*7650*/  LOP3.LUT R5, R21, R32, RZ, 0xc0, !PT ;  /* 0x0000002015057212 */ /* 0x000fe200078ec0ff */
[----:B------:R-:W-:-:S04]  /*7660*/  IMAD.MOV R10, RZ, RZ, -R6 ;  /* 0x000000ffff0a7224 */ /* 0x000fc800078e0a06 */
[----:B------:R-:W-:Y:S01]  /*7670*/  IMAD R6, R30, R6, R5 ;  /* 0x000000061e067224 */ /* 0x000fe200078e0205 */
[----:B------:R-:W-:Y:S01]  /*7680*/  LOP3.LUT R5, R8, R11, RZ, 0xc0, !PT ;  /* 0x0000000b08057212 */ /* 0x000fe200078ec0ff */
[----:B------:R-:W-:Y:S02]  /*7690*/  @P0 IMAD R7, R9, R20, R4 ;  /* 0x0000001409070224 */ /* 0x000fe400078e0204 */
[----:B--2---:R-:W-:Y:S02]  /*76a0*/  IMAD R4, R10, R26, R23 ;  /* 0x0000001a0a047224 */ /* 0x004fe400078e0217 */
[----:B---3--:R-:W-:Y:S02]  /*76b0*/  IMAD R7, R6, R31, R7 ;  /* 0x0000001f06077224 */ /* 0x008fe400078e0207 */
[----:B------:R-:W-:Y:S02]  /*76c0*/  IMAD R4, R4, R24, R5 ;  /* 0x0000001804047224 */ /* 0x000fe400078e0205 */
[----:B------:R-:W-:-:S02]  /*76d0*/  IMAD.MOV.U32 R8, RZ, RZ, 0x1 ;  /* 0x00000001ff087424 */ /* 0x000fc400078e00ff */
[----:B------:R-:W-:Y:S01]  /*76e0*/  IMAD.MOV.U32 R6, RZ, RZ, R22 ;  /* 0x000000ffff067224 */ /* 0x000fe200078e0016 */
[----:B------:R-:W-:Y:S02]  /*76f0*/  SEL R19, R4, R7, !P0 ;  /* 0x0000000704137207 */ /* 0x000fe40004000000 */
[----:B------:R-:W-:-:S07]  /*7700*/  SEL R21, R7, R4, !P0 ;  /* 0x0000000407157207 */ /* 0x000fce0004000000 */
.L_x_163:
[----:B------:R-:W-:-:S08]  /*7710*/  NOP ;  /* 0x0000000000007918 */ /* 0x000fd00000000000 */
[----:B------:R-:W0:-:S00]  /*7720*/  USETMAXREG.DEALLOC.CTAPOOL 0x28 ;  /* 0x00000028000079c8 */ /* 0x000e0000080e0500 */
[----:B0-----:R-:W-:-:S13]  /*7730*/  ISETP.NE.AND P0, PT, R3, RZ, PT ;  /* 0x000000ff0300720c */ /* 0x001fda0003f05270 */
[----:B------:R-:W-:Y:S05]  /*7740*/  @P0 EXIT ;  /* 0x000000000000094d */ /* 0x000fea0003800000 */
[----:B------:R-:W-:Y:S01]  /*7750*/  LOP3.LUT P0, RZ, R8, 0xff, RZ, 0xc0, !PT ;  /* 0x000000ff08ff7812 */ /* 0x000fe2000780c0ff */
[----:B------:R-:W-:Y:S02]  /*7760*/  IMAD.MOV.U32 R3, RZ, RZ, 0x1 ;  /* 0x00000001ff037424 */ /* 0x000fe400078e00ff */
[----:B------:R-:W-:-:S10]  /*7770*/  IMAD.MOV.U32 R8, RZ, RZ, RZ ;  /* 0x000000ffff087224 */ /* 0x000fd400078e00ff */
[----:B------:R-:W-:Y:S05]  /*7780*/  @!P0 BRA `(.L_x_166) ;  /* 0x0000000c00ac8947 */ /* 0x000fea0003800000 */
[----:B------:R-:W0:Y:S01]  /*7790*/  LDC R3, c[0x0][0x28c] ;  /* 0x0000a300ff037b82 */ /* 0x000e220000000800 */
[----:B------:R-:W-:Y:S01]  /*77a0*/  ULDC UR21, c[0x0][0x658] ;  /* 0x0001960000157ab9 */ /* 0x000fe20000000800 */
[----:B------:R-:W-:Y:S01]  /*77b0*/  UMOV UR4, 0xffffffff ;  /* 0xffffffff00047882 */ /* 0x000fe20000000000 */
[----:B------:R-:W-:Y:S01]  /*77c0*/  BSSY B0, `(.L_x_166) ;  /* 0x00000e7000007945 */ /* 0x000fe20003800000 */
[----:B------:R-:W-:Y:S01]  /*77d0*/  USHF.L.U32 UR4, UR4, UR21, URZ ;  /* 0x0000001504047299 */ /* 0x000fe2000800063f */
[----:B------:R-:W-:Y:S01]  /*77e0*/  IMAD.MOV.U32 R10, RZ, RZ, 0x1 ;  /* 0x00000001ff0a7424 */ /* 0x000fe200078e00ff */
[----:B------:R-:W-:Y:S01]  /*77f0*/  LOP3.LUT R9, R18, 0x2, RZ, 0xfc, !PT ;  /* 0x0000000212097812 */ /* 0x000fe200078efcff */
[----:B------:R-:W-:Y:S01]  /*7800*/  IMAD.MOV.U32 R8, RZ, RZ, RZ ;  /* 0x000000ffff087224 */ /* 0x000fe200078e00ff */
[----:B------:R-:W1:Y:S01]  /*7810*/  S2UR UR6, SR_CgaCtaId ;  /* 0x00000000000679c3 */ /* 0x000e620000008800 */
[----:B------:R-:W-:Y:S01]  /*7820*/  ULDC UR13, c[0x0][0x600] ;  /* 0x00018000000d7ab9 */ /* 0x000fe20000000800 */
[----:B------:R-:W-:Y:S01]  /*7830*/  UMOV UR5, 0x1 ;  /* 0x0000000100057882 */ /* 0x000fe20000000000 */
[----:B------:R-:W-:-:S02]  /*7840*/  UIADD3 UR13, UR13, -0x1, URZ ;  /* 0xffffffff0d0d7890 */ /* 0x000fc4000fffe03f */
[----:B------:R-:W-:Y:S02]  /*7850*/  USHF.L.U32 UR21, UR5, UR21, URZ ;  /* 0x0000001505157299 */ /* 0x000fe4000800063f */
[----:B------:R-:W-:Y:S01]  /*7860*/  ULOP3.LUT UR29, URZ, UR4, URZ, 0x33, !UPT ;  /* 0x000000043f1d7292 */ /* 0x000fe2000f8e333f */
[----:B------:R-:W-:Y:S01]  /*7870*/  ULDC.64 UR14, c[0x0][0x198] ;  /* 0x00006600000e7ab9 */ /* 0x000fe20000000a00 */
[----:B0-----:R-:W-:-:S05]  /*7880*/  VIADD R3, R3, 0x7f ;  /* 0x0000007f03037836 */ /* 0x001fca0000000000 */
[----:B------:R-:W-:Y:S01]  /*7890*/  SHF.R.S32.HI R4, RZ, 0x1f, R3 ;  /* 0x0000001fff047819 */ /* 0x000fe20000011403 */
[----:B-1----:R-:W-:-:S03]  /*78a0*/  IMAD.U32 R12, RZ, RZ, UR6 ;  /* 0x00000006ff0c7e24 */ /* 0x002fc6000f8e00ff */
[----:B------:R-:W-:Y:S01]  /*78b0*/  LEA.HI R4, R4, R3, RZ, 0x7 ;  /* 0x0000000304047211 */ /* 0x000fe200078f38ff */
[----:B------:R-:W-:-:S03]  /*78c0*/  IMAD.MOV.U32 R3, RZ, RZ, 0x1 ;  /* 0x00000001ff037424 */ /* 0x000fc600078e00ff */
[----:B------:R-:W-:-:S05]  /*78d0*/  SHF.R.S32.HI R11, RZ, 0x7, R4 ;  /* 0x00000007ff0b7819 */ /* 0x000fca0000011404 */
[----:B------:R-:W-:-:S07]  /*78e0*/  VIADD R13, R11, 0x1 ;  /* 0x000000010b0d7836 */ /* 0x000fce0000000000 */
.L_x_177:
[----:B------:R-:W-:-:S03]  /*78f0*/  UMOV UR4, 0xffffffff ;  /* 0xffffffff00047882 */ /* 0x000fc60000000000 */
[----:B------:R-:W-:Y:S05]  /*7900*/  BRA.DIV UR4, `(.L_x_167) ;  /* 0x0000001204587947 */ /* 0x000fea000b800000 */
[----:B------:R-:W-:-:S13]  /*7910*/  ELECT P6, URZ, PT ;  /* 0x00000000003f782f */ /* 0x000fda00038c0000 */
.L_x_189:
[----:B------:R-:W0:Y:S01]  /*7920*/  LDC R4, c[0x0][0x28c] ;  /* 0x0000a300ff047b82 */ /* 0x000e220000000800 */
[----:B------:R-:W-:Y:S01]  /*7930*/  BSSY B1, `(.L_x_168) ;  /* 0x000005d000017945 */ /* 0x000fe20003800000 */
[----:B0-----:R-:W-:-:S13]  /*7940*/  ISETP.LT.OR P6, PT, R4, 0x1, !P6 ;  /* 0x000000010400780c */ /* 0x001fda00077c1670 */
[----:B------:R-:W-:Y:S05]  /*7950*/  @P6 BRA `(.L_x_169) ;  /* 0x0000000400686947 */ /* 0x000fea0003800000 */
[----:B------:R-:W-:Y:S02]  /*7960*/  IMAD R21, R21, 0x2, R12 ;  /* 0x0000000215157824 */ /* 0x000fe400078e020c */
[----:B------:R-:W-:Y:S02]  /*7970*/  IMAD.SHL.U32 R19, R19, 0x80, RZ ;  /* 0x0000008013137824 */ /* 0x000fe400078e00ff */
[----:B------:R-:W-:Y:S02]  /*7980*/  IMAD.MOV.U32 R22, RZ, RZ, RZ ;  /* 0x000000ffff167224 */ /* 0x000fe400078e00ff */
[----:B------:R-:W-:Y:S02]  /*7990*/  IMAD.MOV.U32 R4, RZ, RZ, R13 ;  /* 0x000000ffff047224 */ /* 0x000fe400078e000d */
[----:B------:R-:W-:Y:S02]  /*79a0*/  IMAD.MOV.U32 R5, RZ, RZ, R3 ;  /* 0x000000ffff057224 */ /* 0x000fe400078e0003 */
[----:B------:R-:W-:-:S02]  /*79b0*/  IMAD.MOV.U32 R7, RZ, RZ, R8 ;  /* 0x000000ffff077224 */ /* 0x000fc400078e0008 */
[----:B------:R-:W-:-:S07]  /*79c0*/  IMAD.SHL.U32 R21, R21, 0x40, RZ ;  /* 0x0000004015157824 */ /* 0x000fce00078e00ff */
.L_x_172:
[----:B------:R-:W0:Y:S01]  /*79d0*/  S2UR UR4, SR_CgaCtaId ;  /* 0x00000000000479c3 */ /* 0x000e220000008800 */
[----:B------:R-:W-:Y:S02]  /*79e0*/  MOV R15, 0x400 ;  /* 0x00000400000f7802 */ /* 0x000fe40000000f00 */
[----:B------:R-:W-:Y:S02]  /*79f0*/  SHF.L.U32 R14, R5, 0x1f, RZ ;  /* 0x0000001f050e7819 */ /* 0x000fe400000006ff */
[----:B------:R-:W-:Y:S01]  /*7a00*/  ISETP.NE.AND P1, PT, R0, RZ, PT ;  /* 0x000000ff0000720c */ /* 0x000fe20003f25270 */
[----:B0-----:R-:W-:-:S05]  /*7a10*/  IMAD.U32 R12, RZ, RZ, UR4 ;  /* 0x00000004ff0c7e24 */ /* 0x001fca000f8e00ff */
[----:B------:R-:W-:-:S07]  /*7a20*/  LEA R20, R12, R15, 0x18 ;  /* 0x0000000f0c147211 */ /* 0x000fce00078ec0ff */
[----:B------:R-:W0:Y:S01]  /*7a30*/  @!P1 LDC R15, c[0x0][0x500] ;  /* 0x00014000ff0f9b82 */ /* 0x000e220000000800 */
[----:B------:R-:W-:-:S04]  /*7a40*/  IMAD R23, R7, 0x8, R20 ;  /* 0x0000000807177824 */ /* 0x000fc800078e0214 */
[----:B------:R-:W1:Y:S02]  /*7a50*/  SYNCS.PHASECHK.TRANS64.TRYWAIT P0, [R23+URZ+0x28], R14 ;  /* 0x0000280e170075a7 */ /* 0x000e64000800017f */
[----:B-1----:R-:W-:Y:S05]  /*7a60*/  @!P0 BRA `(.L_x_170) ;  /* 0x0000001000208947 */ /* 0x002fea0003800000 */
.L_x_190:
[----:B-1----:R-:W-:Y:S01]  /*7a70*/  PRMT R14, R9, 0x9910, RZ ;  /* 0x00009910090e7816 */ /* 0x002fe200000000ff */
[----:B0-----:R0:W-:Y:S03]  /*7a80*/  @!P1 SYNCS.ARRIVE.TRANS64 RZ, [R23+URZ], R15 ;  /* 0x0000000f17ff99a7 */ /* 0x0011e6000800003f */
[----:B------:R-:W-:-:S13]  /*7a90*/  ISETP.NE.AND P0, PT, R14, 0x2, PT ;  /* 0x000000020e00780c */ /* 0x000fda0003f05270 */
[----:B0-----:R-:W-:Y:S05]  /*7aa0*/  @P0 BRA `(.L_x_171) ;  /* 0x0000000000040947 */ /* 0x001fea0003800000 */
[----:B------:R-:W-:Y:S01]  /*7ab0*/  BPT.TRAP 0x1 ;  /* 0x000000040000795c */ /* 0x000fe20000300000 */
.L_x_171:
[----:B------:R-:W-:Y:S01]  /*7ac0*/  IMAD R14, R7, 0x8, R12 ;  /* 0x00000008070e7824 */ /* 0x000fe200078e020c */
[----:B------:R-:W-:Y:S01]  /*7ad0*/  R2UR UR10, R22 ;  /* 0x00000000160a72ca */ /* 0x000fe200000e0000 */
[----:B------:R-:W-:Y:S01]  /*7ae0*/  UIADD3 UR22, UP0, UR14, 0xf0, URZ ;  /* 0x000000f00e167890 */ /* 0x000fe2000ff1e03f */
[----:B------:R-:W-:Y:S01]  /*7af0*/  R2UR UR9, R23 ;  /* 0x00000000170972ca */ /* 0x000fe200000e0000 */
[----:B------:R-:W-:Y:S01]  /*7b00*/  IMAD.SHL.U32 R14, R14, 0x800, RZ ;  /* 0x000008000e0e7824 */ /* 0x000fe200078e00ff */
[----:B------:R-:W-:Y:S01]  /*7b10*/  R2UR UR11, R21 ;  /* 0x00000000150b72ca */ /* 0x000fe200000e0000 */
[----:B------:R-:W-:Y:S01]  /*7b20*/  UIADD3.X UR23, URZ, UR15, URZ, UP0, !UPT ;  /* 0x0000000f3f177290 */ /* 0x000fe200087fe43f */
[----:B------:R-:W-:Y:S01]  /*7b30*/  R2UR UR12, R6 ;  /* 0x00000000060c72ca */ /* 0x000fe200000e0000 */
[--C-:B------:R-:W-:Y:S01]  /*7b40*/  IMAD R14, R14, 0x4, R20.reuse ;  /* 0x000000040e0e7824 */ /* 0x100fe200078e0214 */
[----:B------:R-:W-:Y:S01]  /*7b50*/  R2UR UR35, R19 ;  /* 0x00000000132372ca */ /* 0x000fe200000e0000 */
[C---:B------:R-:W-:Y:S01]  /*7b60*/  IMAD R20, R7.reuse, 0x10000, R20 ;  /* 0x0001000007147824 */ /* 0x040fe200078e0214 */
[----:B------:R-:W-:Y:S01]  /*7b70*/  UIADD3 UR4, UP1, UR14, 0x1f0, URZ ;  /* 0x000001f00e047890 */ /* 0x000fe2000ff3e03f */
[----:B------:R-:W-:Y:S01]  /*7b80*/  VIADD R4, R4, 0xffffffff ;  /* 0xffffffff04047836 */ /* 0x000fe20000000000 */
[----:B------:R-:W-:Y:S01]  /*7b90*/  R2UR UR40, R14 ;  /* 0x000000000e2872ca */ /* 0x000fe200000e0000 */
[----:B------:R-:W-:Y:S01]  /*7ba0*/  UIADD3 UR58, UR10, 0x20, URZ ;  /* 0x000000200a3a7890 */ /* 0x000fe2000fffe03f */
[----:B------:R-:W-:Y:S01]  /*7bb0*/  R2UR UR18, R20 ;  /* 0x00000000141272ca */ /* 0x000fe200000e0000 */
[----:B------:R-:W-:Y:S01]  /*7bc0*/  UIADD3 UR50, UR10, 0x40, URZ ;  /* 0x000000400a327890 */ /* 0x000fe2000fffe03f */
[----:B------:R-:W-:Y:S01]  /*7bd0*/  ISETP.GT.AND P1, PT, R4, 0x1, PT ;  /* 0x000000010400780c */ /* 0x000fe20003f24270 */
[----:B------:R-:W-:Y:S01]  /*7be0*/  UIADD3 UR42, UR10, 0x60, URZ ;  /* 0x000000600a2a7890 */ /* 0x000fe2000fffe03f */
[----:B------:R-:W-:Y:S01]  /*7bf0*/  VIADD R7, R7, 0x1 ;  /* 0x0000000107077836 */ /* 0x000fe20000000000 */
[----:B------:R-:W-:Y:S01]  /*7c00*/  UMOV UR30, 0x30000 ;  /* 0x00030000001e7882 */ /* 0x000fe20000000000 */
[----:B------:R-:W-:Y:S01]  /*7c10*/  UMOV UR6, 0x0 ;  /* 0x0000000000067882 */ /* 0x000fe20000000000 */
[----:B------:R-:W-:Y:S01]  /*7c20*/  UMOV UR7, 0x10000000 ;  /* 0x1000000000077882 */ /* 0x000fe20000000000 */
[----:B------:R-:W-:Y:S01]  /*7c30*/  UIADD3.X UR5, URZ, UR15, URZ, UP1, !UPT ;  /* 0x0000000f3f057290 */ /* 0x000fe20008ffe43f */
[C---:B------:R-:W-:Y:S01]  /*7c40*/  ISETP.NE.AND P0, PT, R7.reuse, 0x5, PT ;  /* 0x000000050700780c */ /* 0x040fe20003f05270 */
[----:B------:R-:W-:Y:S01]  /*7c50*/  UMOV UR57, UR9 ;  /* 0x0000000900397c82 */ /* 0x000fe20008000000 */
[----:B------:R-:W-:Y:S01]  /*7c60*/  UIADD3 UR8, UR40, 0x100, URZ ;  /* 0x0000010028087890 */ /* 0x000fe2000fffe03f */
[----:B------:R-:W-:Y:S01]  /*7c70*/  VIADD R22, R22, 0x80 ;  /* 0x0000008016167836 */ /* 0x000fe20000000000 */
[----:B------:R-:W-:Y:S01]  /*7c80*/  UIADD3 UR56, UR40, 0x4100, URZ ;  /* 0x0000410028387890 */ /* 0x000fe2000fffe03f */
[----:B------:R-:W-:Y:S01]  /*7c90*/  SEL R14, RZ, 0x1, P0 ;  /* 0x00000001ff0e7807 */ /* 0x000fe20000000000 */
[----:B------:R-:W-:Y:S01]  /*7ca0*/  UIADD3 UR48, UR40, 0x8100, URZ ;  /* 0x0000810028307890 */ /* 0x000fe2000fffe03f */
[----:B------:R-:W-:Y:S01]  /*7cb0*/  SEL R7, R7, RZ, P0 ;  /* 0x000000ff07077207 */ /* 0x000fe20000000000 */
[----:B------:R-:W-:Y:S01]  /*7cc0*/  UIADD3 UR40, UR40, 0xc100, URZ ;  /* 0x0000c10028287890 */ /* 0x000fe2000fffe03f */
[----:B------:R-:W-:Y:S01]  /*7cd0*/  LOP3.LUT R5, R5, R14, RZ, 0x3c, !PT ;  /* 0x0000000e05057212 */ /* 0x000fe200078e3cff */
[----:B------:R-:W-:Y:S01]  /*7ce0*/  UIADD3 UR32, UR18, 0x50100, URZ ;  /* 0x0005010012207890 */ /* 0x000fe2000fffe03f */
[----:B------:R0:W-:Y:S01]  /*7cf0*/  UTMALDG.3D.MULTICAST [UR8], [UR22], UR30, desc[UR6] ;  /* 0x00000608160073b4 */ /* 0x0001e2000801181e */
[----:B------:R-:W-:-:S02]  /*7d00*/  UIADD3 UR24, UR18, 0x54100, URZ ;  /* 0x0005410012187890 */ /* 0x000fc4000fffe03f */
[----:B------:R-:W-:Y:S01]  /*7d10*/  UIADD3 UR16, UR18, 0x58100, URZ ;  /* 0x0005810012107890 */ /* 0x000fe2000fffe03f */
[----:B------:R-:W-:Y:S01]  /*7d20*/  UMOV UR59, UR11 ;  /* 0x0000000b003b7c82 */ /* 0x000fe20008000000 */
[----:B------:R-:W-:Y:S01]  /*7d30*/  UMOV UR60, UR12 ;  /* 0x0000000c003c7c82 */ /* 0x000fe20008000000 */
[----:B------:R-:W-:Y:S01]  /*7d40*/  UMOV UR49, UR9 ;  /* 0x0000000900317c82 */ /* 0x000fe20008000000 */
[----:B------:R-:W-:Y:S01]  /*7d50*/  UMOV UR51, UR11 ;  /* 0x0000000b00337c82 */ /* 0x000fe20008000000 */
[----:B------:R-:W-:Y:S01]  /*7d60*/  UMOV UR52, UR12 ;  /* 0x0000000c00347c82 */ /* 0x000fe20008000000 */
[----:B------:R-:W-:Y:S01]  /*7d70*/  UMOV UR41, UR9 ;  /* 0x0000000900297c82 */ /* 0x000fe20008000000 */
[----:B------:R-:W-:Y:S01]  /*7d80*/  UMOV UR44, UR12 ;  /* 0x0000000c002c7c82 */ /* 0x000fe20008000000 */
[----:B------:R-:W-:Y:S01]  /*7d90*/  UMOV UR43, UR11 ;  /* 0x0000000b002b7c82 */ /* 0x000fe20008000000 */
[----:B------:R1:W-:Y:S01]  /*7da0*/  UTMALDG.3D.MULTICAST [UR56], [UR22], UR30, desc[UR6] ;  /* 0x00000638160073b4 */ /* 0x0003e2000801181e */
        /* <DEDUP_REMOVED lines=11> */
[----:B0-----:R-:W-:Y:S01]  /*7e60*/  UIADD3 UR8, UR18, 0x5c100, URZ ;  /* 0x0005c10012087890 */ /* 0x001fe2000fffe03f */
[----:B------:R-:W-:Y:S01]  /*7e70*/  UMOV UR11, UR35 ;  /* 0x00000023000b7c82 */ /* 0x000fe20008000000 */
[----:B------:R1:W-:Y:S01]  /*7e80*/  UTMALDG.3D.MULTICAST [UR40], [UR22], UR30, desc[UR6] ;  /* 0x00000628160073b4 */ /* 0x0003e2000801181e */
[----:B------:R-:W-:Y:S01]  /*7e90*/  UMOV UR18, UR50 ;  /* 0x0000003200127c82 */ /* 0x000fe20008000000 */
[----:B------:R-:W-:Y:S01]  /*7ea0*/  UMOV UR10, UR42 ;  /* 0x0000002a000a7c82 */ /* 0x000fe20008000000 */
[----:B------:R1:W-:Y:S01]  /*7eb0*/  UTMALDG.3D [UR32], [UR4], desc[UR6] ;  /* 0x00000620040075b4 */ /* 0x0003e20008011000 */
[----:B------:R1:W-:Y:S01]  /*7ec0*/  UTMALDG.3D [UR24], [UR4], desc[UR6] ;  /* 0x00000618040075b4 */ /* 0x0003e20008011000 */
[----:B------:R1:W-:Y:S02]  /*7ed0*/  UTMALDG.3D [UR16], [UR4], desc[UR6] ;  /* 0x00000610040075b4 */ /* 0x0003e40008011000 */
[----:B------:R1:W-:Y:S02]  /*7ee0*/  UTMALDG.3D [UR8], [UR4], desc[UR6] ;  /* 0x00000608040075b4 */ /* 0x0003e40008011000 */
[----:B-1----:R-:W-:Y:S05]  /*7ef0*/  @P1 BRA `(.L_x_172) ;  /* 0xfffffff800b41947 */ /* 0x002fea000383ffff */
.L_x_169:
[----:B------:R-:W-:Y:S05]  /*7f00*/  BSYNC B1 ;  /* 0x0000000000017941 */ /* 0x000fea0003800000 */
.L_x_168:
[----:B------:R-:W-:Y:S01]  /*7f10*/  LOP3.LUT P1, RZ, R10, 0xff, RZ, 0xc0, !PT ;  /* 0x000000ff0aff7812 */ /* 0x000fe2000782c0ff */
[C---:B------:R-:W-:Y:S01]  /*7f20*/  IMAD.IADD R7, R11.reuse, 0x1, R8 ;  /* 0x000000010b077824 */ /* 0x040fe200078e0208 */
[----:B------:R-:W-:Y:S01]  /*7f30*/  ULDC.64 UR4, c[0x0][0x650] ;  /* 0x0001940000047ab9 */ /* 0x000fe20000000a00 */
[----:B------:R-:W-:Y:S01]  /*7f40*/  ISETP.GE.U32.AND P2, PT, R11, 0x5, PT ;  /* 0x000000050b00780c */ /* 0x000fe20003f46070 */
[----:B------:R-:W-:Y:S01]  /*7f50*/  BSSY B1, `(.L_x_173) ;  /* 0x000006b000017945 */ /* 0x000fe20003800000 */
[----:B------:R-:W-:Y:S01]  /*7f60*/  IMAD.MOV.U32 R21, RZ, RZ, -0x1 ;  /* 0xffffffffff157424 */ /* 0x000fe200078e00ff */
[----:B------:R-:W-:Y:S01]  /*7f70*/  ISETP.GT.U32.AND P0, PT, R7, 0x4, PT ;  /* 0x000000040700780c */ /* 0x000fe20003f04070 */
[----:B------:R-:W-:Y:S01]  /*7f80*/  IMAD.MOV.U32 R19, RZ, RZ, -0x1 ;  /* 0xffffffffff137424 */ /* 0x000fe200078e00ff */
[----:B------:R-:W-:Y:S02]  /*7f90*/  PRMT R10, RZ, 0x7610, R10 ;  /* 0x00007610ff0a7816 */ /* 0x000fe4000000000a */
[----:B------:R-:W-:-:S03]  /*7fa0*/  ISETP.LT.U32.AND P0, PT, R11, 0x5, P0 ;  /* 0x000000050b00780c */ /* 0x000fc60000701070 */
[----:B------:R-:W0:Y:S01]  /*7fb0*/  @P1 S2R R12, SR_CgaCtaId ;  /* 0x00000000000c1919 */ /* 0x000e220000008800 */
[----:B------:R-:W-:-:S04]  /*7fc0*/  @P1 MOV R5, 0x400 ;  /* 0x0000040000051802 */ /* 0x000fc80000000f00 */
[----:B0-----:R-:W-:Y:S01]  /*7fd0*/  @P1 LEA R6, R12, R5, 0x18 ;  /* 0x000000050c061211 */ /* 0x001fe200078ec0ff */
[----:B------:R-:W-:Y:S01]  /*7fe0*/  IMAD.WIDE.U32 R4, R7, -0x33333333, RZ ;  /* 0xcccccccd07047825 */ /* 0x000fe200078e00ff */
[----:B------:R-:W-:Y:S02]  /*7ff0*/  SEL R4, RZ, 0x1, !P0 ;  /* 0x00000001ff047807 */ /* 0x000fe40004000000 */
[----:B------:R0:W-:Y:S01]  /*8000*/  @P1 SYNCS.ARRIVE.TRANS64.A1T0 RZ, [R6+URZ+0x68], RZ ;  /* 0x000068ff06ff19a7 */ /* 0x0001e2000810003f */
[----:B------:R-:W-:Y:S02]  /*8010*/  IADD3 R16, P1, R16, UR38, RZ ;  /* 0x0000002610107c10 */ /* 0x000fe4000ff3e0ff */
[----:B------:R-:W-:Y:S02]  /*8020*/  LOP3.LUT R3, R3, R4, RZ, 0x3c, !PT ;  /* 0x0000000403037212 */ /* 0x000fe400078e3cff */
[----:B------:R-:W-:Y:S02]  /*8030*/  IADD3.X R17, R17, UR37, RZ, P1, !PT ;  /* 0x0000002511117c10 */ /* 0x000fe40008ffe4ff */
[----:B------:R-:W-:-:S02]  /*8040*/  ISETP.GE.U32.AND P0, PT, R16, UR4, PT ;  /* 0x0000000410007c0c */ /* 0x000fc4000bf06070 */
[----:B0-----:R-:W-:Y:S02]  /*8050*/  SHF.R.U32.HI R6, RZ, 0x2, R5 ;  /* 0x00000002ff067819 */ /* 0x001fe40000011605 */
[----:B------:R-:W-:Y:S02]  /*8060*/  ISETP.GE.U32.AND.EX P0, PT, R17, UR5, PT, P0 ;  /* 0x0000000511007c0c */ /* 0x000fe4000bf06100 */
[----:B------:R-:W-:Y:S01]  /*8070*/  @P2 LOP3.LUT R3, R3, 0x1, R6, 0x78, !PT ;  /* 0x0000000103032812 */ /* 0x000fe200078e7806 */
[----:B------:R-:W-:Y:S01]  /*8080*/  IMAD R8, R6, -0x5, R7 ;  /* 0xfffffffb06087824 */ /* 0x000fe200078e0207 */
[----:B------:R-:W-:Y:S01]  /*8090*/  PRMT R4, RZ, 0x7610, R4 ;  /* 0x00007610ff047816 */ /* 0x000fe20000000004 */
[----:B------:R-:W-:-:S08]  /*80a0*/  IMAD.MOV.U32 R6, RZ, RZ, -0x1 ;  /* 0xffffffffff067424 */ /* 0x000fd000078e00ff */
[----:B------:R-:W-:Y:S05]  /*80b0*/  @P0 BRA `(.L_x_174) ;  /* 0x0000000400500947 */ /* 0x000fea0003800000 */
[----:B------:R-:W0:Y:S01]  /*80c0*/  S2R R19, SR_CTAID.X ;  /* 0x0000000000137919 */ /* 0x000e220000002500 */
[----:B------:R-:W-:Y:S01]  /*80d0*/  ULDC.64 UR4, c[0x0][0x628] ;  /* 0x00018a0000047ab9 */ /* 0x000fe20000000a00 */
[----:B------:R-:W1:Y:S01]  /*80e0*/  LDC R20, c[0x0][0x144] ;  /* 0x00005100ff147b82 */ /* 0x000e620000000800 */
[----:B------:R-:W-:Y:S01]  /*80f0*/  ISETP.NE.U32.AND P0, PT, RZ, UR4, PT ;  /* 0x00000004ff007c0c */ /* 0x000fe2000bf05070 */
[----:B------:R-:W2:Y:S01]  /*8100*/  S2R R14, SR_CTAID.Y ;  /* 0x00000000000e7919 */ /* 0x000ea20000002600 */
[----:B------:R-:W-:Y:S01]  /*8110*/  ULDC UR7, c[0x0][0x630] ;  /* 0x00018c0000077ab9 */ /* 0x000fe20000000800 */
[----:B------:R-:W-:Y:S01]  /*8120*/  ULDC UR8, c[0x0][0x150] ;  /* 0x0000540000087ab9 */ /* 0x000fe20000000800 */
[----:B------:R-:W-:Y:S01]  /*8130*/  ISETP.NE.AND.EX P0, PT, RZ, UR5, PT, P0 ;  /* 0x00000005ff007c0c */ /* 0x000fe2000bf05300 */
[----:B------:R-:W-:Y:S02]  /*8140*/  IMAD.MOV.U32 R4, RZ, RZ, R16 ;  /* 0x000000ffff047224 */ /* 0x000fe400078e0010 */
[----:B------:R-:W-:Y:S01]  /*8150*/  IMAD.MOV.U32 R5, RZ, RZ, R17 ;  /* 0x000000ffff057224 */ /* 0x000fe200078e0011 */
[----:B0-----:R-:W-:-:S09]  /*8160*/  I2FP.F32.U32 R21, R19 ;  /* 0x0000001300157245 */ /* 0x001fd20000201000 */
[----:B------:R-:W-:Y:S05]  /*8170*/  @!P0 BRA `(.L_x_175) ;  /* 0x0000000000288947 */ /* 0x000fea0003800000 */
[----:B------:R-:W-:Y:S02]  /*8180*/  ULDC UR6, c[0x0][0x634] ;  /* 0x00018d0000067ab9 */ /* 0x000fe40000000800 */
[----:B------:R-:W-:-:S05]  /*8190*/  IADD3 R5, P0, R16, UR6, RZ ;  /* 0x0000000610057c10 */ /* 0x000fca000ff1e0ff */
[----:B------:R-:W-:-:S04]  /*81a0*/  IMAD.X R15, RZ, RZ, R17, P0 ;  /* 0x000000ffff0f7224 */ /* 0x000fc800000e0611 */
[----:B------:R-:W-:-:S04]  /*81b0*/  IMAD.WIDE.U32 R6, R15, UR4, RZ ;  /* 0x000000040f067c25 */ /* 0x000fc8000f8e00ff */
[----:B------:R-:W-:-:S04]  /*81c0*/  IMAD.WIDE.U32 R6, P0, R5, UR5, R6 ;  /* 0x0000000505067c25 */ /* 0x000fc8000f800006 */
[----:B------:R-:W-:-:S04]  /*81d0*/  IMAD.WIDE.U32 R4, R5, UR4, RZ ;  /* 0x0000000405047c25 */ /* 0x000fc8000f8e00ff */
[----:B------:R-:W-:Y:S01]  /*81e0*/  IMAD.MOV.U32 R4, RZ, RZ, R7 ;  /* 0x000000ffff047224 */ /* 0x000fe200078e0007 */
[----:B------:R-:W-:Y:S01]  /*81f0*/  IADD3 RZ, P1, R5, R6, RZ ;  /* 0x0000000605ff7210 */ /* 0x000fe20007f3e0ff */
[----:B------:R-:W-:-:S04]  /*8200*/  IMAD.X R5, RZ, RZ, RZ, P0 ;  /* 0x000000ffff057224 */ /* 0x000fc800000e06ff */
[----:B------:R-:W-:-:S08]  /*8210*/  IMAD.WIDE.U32.X R4, R15, UR5, R4, P1 ;  /* 0x000000050f047c25 */ /* 0x000fd000088e0404 */
.L_x_175:
[----:B------:R-:W-:Y:S01]  /*8220*/  FMUL R21, R21, UR8 ;  /* 0x0000000815157c20 */ /* 0x000fe20008400000 */
[--C-:B------:R-:W-:Y:S01]  /*8230*/  SHF.R.U64 R15, R4, UR7, R5.reuse ;  /* 0x00000007040f7c19 */ /* 0x100fe20008001205 */
[----:B------:R-:W-:Y:S01]  /*8240*/  ULDC.64 UR4, c[0x0][0x620] ;  /* 0x0001880000047ab9 */ /* 0x000fe20000000a00 */
[----:B------:R-:W-:Y:S01]  /*8250*/  SHF.R.U32.HI R4, RZ, UR7, R5 ;  /* 0x00000007ff047c19 */ /* 0x000fe20008011605 */
[----:B------:R-:W-:Y:S01]  /*8260*/  ULDC.64 UR6, c[0x0][0x640] ;  /* 0x0001900000067ab9 */ /* 0x000fe20000000a00 */
[----:B------:R-:W-:Y:S01]  /*8270*/  IADD3 R5, P0, RZ, -R15, RZ ;  /* 0x8000000fff057210 */ /* 0x000fe20007f1e0ff */
[----:B------:R-:W0:Y:S04]  /*8280*/  F2I.U32.TRUNC.NTZ R21, R21 ;  /* 0x0000001500157305 */ /* 0x000e28000020f000 */
[----:B------:R-:W-:Y:S01]  /*8290*/  IMAD.X R4, RZ, RZ, ~R4, P0 ;  /* 0x000000ffff047224 */ /* 0x000fe200000e0e04 */
[----:B------:R-:W-:-:S03]  /*82a0*/  ISETP.NE.U32.AND P0, PT, RZ, UR6, PT ;  /* 0x00000006ff007c0c */ /* 0x000fc6000bf05070 */
[----:B------:R-:W-:Y:S01]  /*82b0*/  IMAD R4, R4, UR4, RZ ;  /* 0x0000000404047c24 */ /* 0x000fe2000f8e02ff */
[----:B------:R-:W-:-:S03]  /*82c0*/  ISETP.NE.AND.EX P0, PT, RZ, UR7, PT, P0 ;  /* 0x00000007ff007c0c */ /* 0x000fc6000bf05300 */
[C---:B------:R-:W-:Y:S01]  /*82d0*/  IMAD R7, R5.reuse, UR5, R4 ;  /* 0x0000000505077c24 */ /* 0x040fe2000f8e0204 */
[----:B------:R-:W-:Y:S01]  /*82e0*/  ULDC UR5, c[0x0][0x154] ;  /* 0x0000550000057ab9 */ /* 0x000fe20000000800 */
[----:B------:R-:W-:Y:S01]  /*82f0*/  IMAD.WIDE.U32 R4, R5, UR4, R16 ;  /* 0x0000000405047c25 */ /* 0x000fe2000f8e0010 */
[----:B------:R-:W-:-:S03]  /*8300*/  ULDC UR4, c[0x0][0x618] ;  /* 0x0001860000047ab9 */ /* 0x000fc60000000800 */
[----:B0-----:R-:W-:Y:S02]  /*8310*/  IMAD.MOV R6, RZ, RZ, -R21 ;  /* 0x000000ffff067224 */ /* 0x001fe400078e0a15 */
[----:B------:R-:W0:Y:S01]  /*8320*/  LDC R21, c[0x0][0x148] ;  /* 0x00005200ff157b82 */ /* 0x000e220000000800 */
[----:B------:R-:W-:Y:S02]  /*8330*/  IMAD.IADD R5, R5, 0x1, R7 ;  /* 0x0000000105057824 */ /* 0x000fe400078e0207 */
[----:B-1----:R-:W-:Y:S01]  /*8340*/  IMAD R19, R20, R6, R19 ;  /* 0x0000000614137224 */ /* 0x002fe200078e0213 */
[----:B--2---:R-:W-:Y:S02]  /*8350*/  I2FP.F32.U32 R6, R14 ;  /* 0x0000000e00067245 */ /* 0x004fe40000201000 */
[--C-:B------:R-:W-:Y:S02]  /*8360*/  SHF.R.U64 R20, R4, UR4, R5.reuse ;  /* 0x0000000404147c19 */ /* 0x100fe40008001205 */
[----:B------:R-:W-:Y:S01]  /*8370*/  SHF.R.U32.HI R5, RZ, UR4, R5 ;  /* 0x00000004ff057c19 */ /* 0x000fe20008011605 */
[----:B------:R-:W-:Y:S01]  /*8380*/  FMUL R6, R6, UR5 ;  /* 0x0000000506067c20 */ /* 0x000fe20008400000 */
[----:B------:R-:W-:-:S02]  /*8390*/  ULDC UR4, c[0x0][0x608] ;  /* 0x0001820000047ab9 */ /* 0x000fc40000000800 */
[--C-:B------:R-:W-:Y:S01]  /*83a0*/  SHF.R.U64 R23, R20, UR4, R5.reuse ;  /* 0x0000000414177c19 */ /* 0x100fe20008001205 */
[----:B------:R1:W2:Y:S01]  /*83b0*/  F2I.U32.TRUNC.NTZ R24, R6 ;  /* 0x0000000600187305 */ /* 0x0002a2000020f000 */
[----:B------:R-:W-:Y:S01]  /*83c0*/  SHF.R.U32.HI R4, RZ, UR4, R5 ;  /* 0x00000004ff047c19 */ /* 0x000fe20008011605 */
[----:B------:R-:W-:-:S03]  /*83d0*/  ULDC UR4, c[0x0][0x658] ;  /* 0x0001960000047ab9 */ /* 0x000fc60000000800 */
[--C-:B------:R-:W-:Y:S02]  /*83e0*/  SHF.R.U64 R22, R23, UR4, R4.reuse ;  /* 0x0000000417167c19 */ /* 0x100fe40008001204 */
[----:B------:R-:W-:-:S03]  /*83f0*/  SHF.R.U32.HI R25, RZ, UR4, R4 ;  /* 0x00000004ff197c19 */ /* 0x000fc60008011604 */
[----:B------:R-:W-:Y:S02]  /*8400*/  IMAD.MOV.U32 R4, RZ, RZ, R22 ;  /* 0x000000ffff047224 */ /* 0x000fe400078e0016 */
[----:B------:R-:W-:Y:S01]  /*8410*/  IMAD.MOV.U32 R5, RZ, RZ, R25 ;  /* 0x000000ffff057224 */ /* 0x000fe200078e0019 */
[----:B-1----:R-:W-:Y:S06]  /*8420*/  @!P0 BRA `(.L_x_176) ;  /* 0x0000000000288947 */ /* 0x002fec0003800000 */
        /* <DEDUP_REMOVED lines=10> */
.L_x_176:
[----:B------:R-:W-:Y:S01]  /*84d0*/  ISETP.NE.AND P0, PT, R2, 0x1, PT ;  /* 0x000000010200780c */ /* 0x000fe20003f05270 */
[----:B------:R-:W-:Y:S01]  /*84e0*/  ULDC UR4, c[0x0][0x648] ;  /* 0x0001920000047ab9 */ /* 0x000fe20000000800 */
[----:B------:R-:W-:Y:S01]  /*84f0*/  LOP3.LUT R23, R23, UR29, RZ, 0xc0, !PT ;  /* 0x0000001d17177c12 */ /* 0x000fe2000f8ec0ff */
[----:B--2---:R-:W-:Y:S01]  /*8500*/  IMAD.MOV R24, RZ, RZ, -R24 ;  /* 0x000000ffff187224 */ /* 0x004fe200078e0a18 */
[----:B------:R-:W-:Y:S01]  /*8510*/  SHF.R.U64 R4, R4, UR4, R5 ;  /* 0x0000000404047c19 */ /* 0x000fe20008001205 */
[----:B------:R-:W-:Y:S01]  /*8520*/  ULDC UR4, c[0x0][0x638] ;  /* 0x00018e0000047ab9 */ /* 0x000fe20000000800 */
[----:B------:R-:W-:Y:S01]  /*8530*/  LOP3.LUT R7, R20, UR13, RZ, 0xc0, !PT ;  /* 0x0000000d14077c12 */ /* 0x000fe2000f8ec0ff */
[----:B------:R-:W-:Y:S01]  /*8540*/  ULDC UR5, c[0x0][0x610] ;  /* 0x0001840000057ab9 */ /* 0x000fe20000000800 */
[----:B------:R-:W-:Y:S02]  /*8550*/  IMAD.MOV.U32 R6, RZ, RZ, R15 ;  /* 0x000000ffff067224 */ /* 0x000fe400078e000f */
[----:B------:R-:W-:-:S02]  /*8560*/  IMAD.MOV R5, RZ, RZ, -R4 ;  /* 0x000000ffff057224 */ /* 0x000fc400078e0a04 */
[----:B------:R-:W-:Y:S02]  /*8570*/  IMAD R4, R4, UR21, R23 ;  /* 0x0000001504047c24 */ /* 0x000fe4000f8e0217 */
[----:B0-----:R-:W-:Y:S02]  /*8580*/  @P0 IMAD R19, R21, R24, R14 ;  /* 0x0000001815130224 */ /* 0x001fe400078e020e */
[----:B------:R-:W-:Y:S01]  /*8590*/  IMAD R22, R5, UR4, R22 ;  /* 0x0000000405167c24 */ /* 0x000fe2000f8e0216 */
[----:B------:R-:W-:Y:S01]  /*85a0*/  ULDC UR4, c[0x0][0x600] ;  /* 0x0001800000047ab9 */ /* 0x000fe20000000800 */
[----:B------:R-:W-:Y:S02]  /*85b0*/  IMAD R21, R4, UR5, R19 ;  /* 0x0000000504157c24 */ /* 0x000fe4000f8e0213 */
[----:B------:R-:W-:Y:S02]  /*85c0*/  IMAD R22, R22, UR4, R7 ;  /* 0x0000000416167c24 */ /* 0x000fe4000f8e0207 */
[----:B------:R-:W-:-:S03]  /*85d0*/  IMAD.MOV.U32 R4, RZ, RZ, 0x1 ;  /* 0x00000001ff047424 */ /* 0x000fc600078e00ff */
[----:B------:R-:W-:Y:S02]  /*85e0*/  SEL R19, R22, R21, !P0 ;  /* 0x0000001516137207 */ /* 0x000fe40004000000 */
[----:B------:R-:W-:-:S07]  /*85f0*/  SEL R21, R21, R22, !P0 ;  /* 0x0000001615157207 */ /* 0x000fce0004000000 */
.L_x_174:
[----:B------:R-:W-:Y:S05]  /*8600*/  BSYNC B1 ;  /* 0x0000000000017941 */ /* 0x000fea0003800000 */
.L_x_173:
[----:B------:R-:W-:-:S13]  /*8610*/  LOP3.LUT P0, RZ, R4, 0xff, RZ, 0xc0, !PT ;  /* 0x000000ff04ff7812 */ /* 0x000fda000780c0ff */
[----:B------:R-:W-:Y:S05]  /*8620*/  @P0 BRA `(.L_x_177) ;  /* 0xfffffff000b00947 */ /* 0x000fea000383ffff */
[----:B------:R-:W-:Y:S05]  /*8630*/  BSYNC B0 ;  /* 0x0000000000007941 */ /* 0x000fea0003800000 */
.L_x_166:
[----:B------:R-:W-:-:S03]  /*8640*/  UMOV UR4, 0xffffffff ;  /* 0xffffffff00047882 */ /* 0x000fc60000000000 */
[----:B------:R-:W-:Y:S05]  /*8650*/  BRA.DIV UR4, `(.L_x_178) ;  /* 0x0000000604387947 */ /* 0x000fea000b800000 */
[----:B------:R-:W-:-:S13]  /*8660*/  ELECT P6, URZ, PT ;  /* 0x00000000003f782f */ /* 0x000fda00038c0000 */
.L_x_193:
[----:B------:R-:W-:Y:S04]  /*8670*/  BSSY B0, `(.L_x_179) ;  /* 0x0000034000007945 */ /* 0x000fe80003800000 */
[----:B------:R-:W-:Y:S05]  /*8680*/  @!P6 BRA `(.L_x_180) ;  /* 0x0000000000c8e947 */ /* 0x000fea0003800000 */
[----:B------:R-:W-:-:S04]  /*8690*/  LOP3.LUT R18, R18, 0x2, RZ, 0xfc, !PT ;  /* 0x0000000212127812 */ /* 0x000fc800078efcff */
[----:B------:R-:W-:-:S13]  /*86a0*/  ISETP.NE.AND P0, PT, R18, 0x3, PT ;  /* 0x000000031200780c */ /* 0x000fda0003f05270 */
[----:B------:R-:W-:Y:S05]  /*86b0*/  @!P0 BRA `(.L_x_181) ;  /* 0x0000000000048947 */ /* 0x000fea0003800000 */
[----:B------:R-:W-:Y:S01]  /*86c0*/  BPT.TRAP 0x1 ;  /* 0x000000040000795c */ /* 0x000fe20000300000 */
.L_x_181:
[----:B------:R-:W0:Y:S01]  /*86d0*/  S2R R5, SR_CgaCtaId ;  /* 0x0000000000057919 */ /* 0x000e220000008800 */
[----:B------:R-:W-:Y:S02]  /*86e0*/  MOV R0, 0x400 ;  /* 0x0000040000007802 */ /* 0x000fe40000000f00 */
[----:B------:R-:W-:Y:S02]  /*86f0*/  SHF.L.U32 R2, R3, 0x1f, RZ ;  /* 0x0000001f03027819 */ /* 0x000fe400000006ff */
[----:B0-----:R-:W-:-:S05]  /*8700*/  LEA R5, R5, R0, 0x18 ;  /* 0x0000000005057211 */ /* 0x001fca00078ec0ff */
[----:B------:R-:W-:-:S04]  /*8710*/  VIADD R5, R5, 0x28 ;  /* 0x0000002805057836 */ /* 0x000fc80000000000 */
[C---:B------:R-:W-:Y:S02]  /*8720*/  IMAD R7, R8.reuse, 0x8, R5 ;  /* 0x0000000808077824 */ /* 0x040fe400078e0205 */
[----:B------:R-:W-:Y:S02]  /*8730*/  VIADD R8, R8, 0x1 ;  /* 0x0000000108087836 */ /* 0x000fe40000000000 */
[----:B------:R-:W0:Y:S03]  /*8740*/  SYNCS.PHASECHK.TRANS64.TRYWAIT P0, [R7+URZ], R2 ;  /* 0x00000002070075a7 */ /* 0x000e26000800017f */
[----:B------:R-:W-:-:S04]  /*8750*/  ISETP.NE.AND P1, PT, R8, 0x5, PT ;  /* 0x000000050800780c */ /* 0x000fc80003f25270 */
[----:B------:R-:W-:Y:S02]  /*8760*/  SEL R0, RZ, 0x1, P1 ;  /* 0x00000001ff007807 */ /* 0x000fe40000800000 */
[----:B------:R-:W-:Y:S02]  /*8770*/  SEL R8, R8, RZ, P1 ;  /* 0x000000ff08087207 */ /* 0x000fe40000800000 */
[----:B------:R-:W-:-:S03]  /*8780*/  LOP3.LUT R9, R3, R0, RZ, 0x3c, !PT ;  /* 0x0000000003097212 */ /* 0x000fc600078e3cff */
[----:B------:R-:W-:Y:S01]  /*8790*/  IMAD R6, R8, 0x8, R5 ;  /* 0x0000000808067824 */ /* 0x000fe200078e0205 */
[----:B------:R-:W-:Y:S01]  /*87a0*/  SHF.L.U32 R3, R9, 0x1f, RZ ;  /* 0x0000001f09037819 */ /* 0x000fe200000006ff */
[----:B0-----:R-:W-:Y:S06]  /*87b0*/  @!P0 BRA `(.L_x_182) ;  /* 0x0000000400008947 */ /* 0x001fec0003800000 */
.L_x_194:
[----:B------:R-:W1:Y:S01]  /*87c0*/  SYNCS.PHASECHK.TRANS64.TRYWAIT P0, [R6+URZ], R3 ;  /* 0x00000003060075a7 */ /* 0x000e62000800017f */
[----:B------:R-:W-:-:S05]  /*87d0*/  VIADD R0, R8, 0x1 ;  /* 0x0000000108007836 */ /* 0x000fca0000000000 */
[----:B------:R-:W-:-:S04]  /*87e0*/  ISETP.NE.AND P1, PT, R0, 0x5, PT ;  /* 0x000000050000780c */ /* 0x000fc80003f25270 */
[----:B0-----:R-:W-:Y:S02]  /*87f0*/  SEL R2, RZ, 0x1, P1 ;  /* 0x00000001ff027807 */ /* 0x001fe40000800000 */
[----:B------:R-:W-:Y:S02]  /*8800*/  SEL R0, R0, RZ, P1 ;  /* 0x000000ff00007207 */ /* 0x000fe40000800000 */
[----:B------:R-:W-:-:S03]  /*8810*/  LOP3.LUT R9, R9, R2, RZ, 0x3c, !PT ;  /* 0x0000000209097212 */ /* 0x000fc600078e3cff */
[----:B------:R-:W-:Y:S01]  /*8820*/  IMAD R7, R0, 0x8, R5 ;  /* 0x0000000800077824 */ /* 0x000fe200078e0205 */
[----:B------:R-:W-:Y:S01]  /*8830*/  SHF.L.U32 R4, R9, 0x1f, RZ ;  /* 0x0000001f09047819 */ /* 0x000fe200000006ff */
[----:B-1----:R-:W-:Y:S06]  /*8840*/  @!P0 BRA `(.L_x_183) ;  /* 0x0000000000f08947 */ /* 0x002fec0003800000 */
.L_x_195:
[----:B------:R-:W1:Y:S01]  /*8850*/  SYNCS.PHASECHK.TRANS64.TRYWAIT P0, [R7+URZ], R4 ;  /* 0x00000004070075a7 */ /* 0x000e62000800017f */
[----:B------:R-:W-:-:S05]  /*8860*/  VIADD R0, R0, 0x1 ;  /* 0x0000000100007836 */ /* 0x000fca0000000000 */
[----:B------:R-:W-:-:S04]  /*8870*/  ISETP.NE.AND P1, PT, R0, 0x5, PT ;  /* 0x000000050000780c */ /* 0x000fc80003f25270 */
[----:B------:R-:W-:Y:S02]  /*8880*/  SEL R2, RZ, 0x1, P1 ;  /* 0x00000001ff027807 */ /* 0x000fe40000800000 */
[----:B------:R-:W-:Y:S02]  /*8890*/  SEL R0, R0, RZ, P1 ;  /* 0x000000ff00007207 */ /* 0x000fe40000800000 */
[----:B------:R-:W-:-:S03]  /*88a0*/  LOP3.LUT R9, R9, R2, RZ, 0x3c, !PT ;  /* 0x0000000209097212 */ /* 0x000fc600078e3cff */
[----:B0-----:R-:W-:Y:S01]  /*88b0*/  IMAD R6, R0, 0x8, R5 ;  /* 0x0000000800067824 */ /* 0x001fe200078e0205 */
[----:B------:R-:W-:Y:S01]  /*88c0*/  SHF.L.U32 R3, R9, 0x1f, RZ ;  /* 0x0000001f09037819 */ /* 0x000fe200000006ff */
[----:B-1----:R-:W-:Y:S06]  /*88d0*/  @!P0 BRA `(.L_x_184) ;  /* 0x0000000000e08947 */ /* 0x002fec0003800000 */
.L_x_196:
[----:B------:R-:W1:Y:S01]  /*88e0*/  SYNCS.PHASECHK.TRANS64.TRYWAIT P0, [R6+URZ], R3 ;  /* 0x00000003060075a7 */ /* 0x000e62000800017f */
[----:B------:R-:W-:-:S05]  /*88f0*/  VIADD R0, R0, 0x1 ;  /* 0x0000000100007836 */ /* 0x000fca0000000000 */
[----:B------:R-:W-:-:S04]  /*8900*/  ISETP.NE.AND P1, PT, R0, 0x5, PT ;  /* 0x000000050000780c */ /* 0x000fc80003f25270 */
[----:B------:R-:W-:Y:S02]  /*8910*/  SEL R2, RZ, 0x1, P1 ;  /* 0x00000001ff027807 */ /* 0x000fe40000800000 */
[----:B------:R-:W-:Y:S02]  /*8920*/  SEL R0, R0, RZ, P1 ;  /* 0x000000ff00007207 */ /* 0x000fe40000800000 */
[----:B------:R-:W-:Y:S01]  /*8930*/  LOP3.LUT R2, R9, R2, RZ, 0x3c, !PT ;  /* 0x0000000209027212 */ /* 0x000fe200078e3cff */
[----:B-1----:R-:W-:Y:S06]  /*8940*/  @!P0 BRA `(.L_x_185) ;  /* 0x0000000000d88947 */ /* 0x002fec0003800000 */
.L_x_197:
[----:B------:R-:W-:Y:S01]  /*8950*/  IMAD R5, R0, 0x8, R5 ;  /* 0x0000000800057824 */ /* 0x000fe200078e0205 */
[----:B------:R-:W-:-:S07]  /*8960*/  SHF.L.U32 R0, R2, 0x1f, RZ ;  /* 0x0000001f02007819 */ /* 0x000fce00000006ff */
.L_x_186:
[----:B--2---:R2:W3:Y:S02]  /*8970*/  SYNCS.PHASECHK.TRANS64.TRYWAIT P0, [R5+URZ], R0 ;  /* 0x00000000050075a7 */ /* 0x0044e4000800017f */
[----:B---3--:R-:W-:Y:S05]  /*8980*/  @!P0 NANOSLEEP.SYNCS 0x989680 ;  /* 0x009896800000895d */ /* 0x008fea0003900000 */
[----:B------:R-:W3:Y:S02]  /*8990*/  @!P0 SYNCS.PHASECHK.TRANS64 P0, [R5+URZ], R0 ;  /* 0x00000000050085a7 */ /* 0x000ee4000800007f */
[----:B---3--:R-:W-:Y:S05]  /*89a0*/  @!P0 BRA `(.L_x_186) ;  /* 0xfffffffc00f08947 */ /* 0x008fea000383ffff */
.L_x_180:
[----:B------:R-:W-:Y:S05]  /*89b0*/  BSYNC B0 ;  /* 0x0000000000007941 */ /* 0x000fea0003800000 */
.L_x_179:
[----:B------:R-:W-:Y:S05]  /*89c0*/  EXIT ;  /* 0x000000000000794d */ /* 0x000fea0003800000 */
.L_x_21:
[----:B-1----:R1:W2:Y:S02]  /*89d0*/  SYNCS.PHASECHK.TRANS64.TRYWAIT P1, [R3+URZ], R0 ;  /* 0x00000000030075a7 */ /* 0x0022a4000802017f */
[----:B--2---:R-:W-:Y:S05]  /*89e0*/  @!P1 NANOSLEEP.SYNCS 0x989680 ;  /* 0x009896800000995d */ /* 0x004fea0003900000 */
[----:B------:R-:W2:Y:S02]  /*89f0*/  @!P1 SYNCS.PHASECHK.TRANS64 P1, [R3+URZ], R0 ;  /* 0x00000000030095a7 */ /* 0x000ea4000802007f */
[----:B--2---:R-:W-:Y:S05]  /*8a00*/  @!P1 BRA `(.L_x_21) ;  /* 0xfffffffc00f09947 */ /* 0x004fea000383ffff */
[----:B------:R-:W-:Y:S05]  /*8a10*/  BRA `(.L_x_20) ;  /* 0xffffff8c00507947 */ /* 0x000fea000383ffff */
.L_x_26:
[----:B-1----:R1:W2:Y:S02]  /*8a20*/  SYNCS.PHASECHK.TRANS64.TRYWAIT P1, [R5+URZ], R4 ;  /* 0x00000004050075a7 */ /* 0x0022a4000802017f */
[----:B--2---:R-:W-:Y:S05]  /*8a30*/  @!P1 NANOSLEEP.SYNCS 0x989680 ;  /* 0x009896800000995d */ /* 0x004fea0003900000 */
[----:B------:R-:W2:Y:S02]  /*8a40*/  @!P1 SYNCS.PHASECHK.TRANS64 P1, [R5+URZ], R4 ;  /* 0x00000004050095a7 */ /* 0x000ea4000802007f */
[----:B--2---:R-:W-:Y:S05]  /*8a50*/  @!P1 BRA `(.L_x_26) ;  /* 0xfffffffc00f09947 */ /* 0x004fea000383ffff */
[----:B------:R-:W-:Y:S05]  /*8a60*/  BRA `(.L_x_25) ;  /* 0xffffff9400787947 */ /* 0x000fea000383ffff */
.L_x_167:
[----:B------:R-:W-:Y:S01]  /*8a70*/  BSSY B1, `(.L_x_187) ;  /* 0x0000006000017945 */ /* 0x000fe20003800000 */
[----:B------:R-:W-:-:S07]  /*8a80*/  IMAD.MOV.U32 R15, RZ, RZ, -0x1 ;  /* 0xffffffffff0f7424 */ /* 0x000fce00078e00ff */
[----:B------:R-:W-:Y:S05]  /*8a90*/  WARPSYNC.COLLECTIVE R15, `(.L_x_188) ;  /* 0x000000000f0c7348 */ /* 0x000fea0003c00000 */
[----:B------:R-:W-:Y:S02]  /*8aa0*/  ELECT P6, UR62, PT ;  /* 0x00000000003e782f */ /* 0x000fe400038c0000 */
[----:B------:R-:W-:Y:S01]  /*8ab0*/  MOV R14, UR62 ;  /* 0x0000003e000e7c02 */ /* 0x000fe20008000f00 */
[----:B------:R-:W-:Y:S10]  /*8ac0*/  ENDCOLLECTIVE ;  /* 0x000000000000791b */ /* 0x000ff40003800000 */
.L_x_188:
[----:B------:R-:W-:Y:S05]  /*8ad0*/  BSYNC B1 ;  /* 0x0000000000017941 */ /* 0x000fea0003800000 */
.L_x_187:
[----:B------:R-:W-:Y:S05]  /*8ae0*/  BRA `(.L_x_189) ;  /* 0xffffffec008c7947 */ /* 0x000fea000383ffff */
.L_x_170:
[----:B-1----:R1:W2:Y:S02]  /*8af0*/  SYNCS.PHASECHK.TRANS64.TRYWAIT P0, [R23+URZ+0x28], R14 ;  /* 0x0000280e170075a7 */ /* 0x0022a4000800017f */
[----:B--2---:R-:W-:Y:S05]  /*8b00*/  @!P0 NANOSLEEP.SYNCS 0x989680 ;  /* 0x009896800000895d */ /* 0x004fea0003900000 */
[----:B------:R-:W2:Y:S02]  /*8b10*/  @!P0 SYNCS.PHASECHK.TRANS64 P0, [R23+URZ+0x28], R14 ;  /* 0x0000280e170085a7 */ /* 0x000ea4000800007f */
[----:B--2---:R-:W-:Y:S05]  /*8b20*/  @!P0 BRA `(.L_x_170) ;  /* 0xfffffffc00f08947 */ /* 0x004fea000383ffff */
[----:B------:R-:W-:Y:S05]  /*8b30*/  BRA `(.L_x_190) ;  /* 0xffffffec00cc7947 */ /* 0x000fea000383ffff */
.L_x_178:
[----:B------:R-:W-:Y:S01]  /*8b40*/  BSSY B0, `(.L_x_191) ;  /* 0x0000006000007945 */ /* 0x000fe20003800000 */
[----:B------:R-:W-:-:S07]  /*8b50*/  IMAD.MOV.U32 R15, RZ, RZ, -0x1 ;  /* 0xffffffffff0f7424 */ /* 0x000fce00078e00ff */
[----:B------:R-:W-:Y:S05]  /*8b60*/  WARPSYNC.COLLECTIVE R15, `(.L_x_192) ;  /* 0x000000000f0c7348 */ /* 0x000fea0003c00000 */
[----:B------:R-:W-:Y:S02]  /*8b70*/  ELECT P6, UR62, PT ;  /* 0x00000000003e782f */ /* 0x000fe400038c0000 */
[----:B------:R-:W-:Y:S01]  /*8b80*/  MOV R14, UR62 ;  /* 0x0000003e000e7c02 */ /* 0x000fe20008000f00 */
[----:B------:R-:W-:Y:S10]  /*8b90*/  ENDCOLLECTIVE ;  /* 0x000000000000791b */ /* 0x000ff40003800000 */
.L_x_192:
[----:B------:R-:W-:Y:S05]  /*8ba0*/  BSYNC B0 ;  /* 0x0000000000007941 */ /* 0x000fea0003800000 */
.L_x_191:
[----:B------:R-:W-:Y:S05]  /*8bb0*/  BRA `(.L_x_193) ;  /* 0xfffffff800ac7947 */ /* 0x000fea000383ffff */
.L_x_182:
[----:B0-----:R0:W1:Y:S02]  /*8bc0*/  SYNCS.PHASECHK.TRANS64.TRYWAIT P0, [R7+URZ], R2 ;  /* 0x00000002070075a7 */ /* 0x001064000800017f */
[----:B-1----:R-:W-:Y:S05]  /*8bd0*/  @!P0 NANOSLEEP.SYNCS 0x989680 ;  /* 0x009896800000895d */ /* 0x002fea0003900000 */
[----:B------:R-:W1:Y:S02]  /*8be0*/  @!P0 SYNCS.PHASECHK.TRANS64 P0, [R7+URZ], R2 ;  /* 0x00000002070085a7 */ /* 0x000e64000800007f */
[----:B-1----:R-:W-:Y:S05]  /*8bf0*/  @!P0 BRA `(.L_x_182) ;  /* 0xfffffffc00f08947 */ /* 0x002fea000383ffff */
[----:B------:R-:W-:Y:S05]  /*8c00*/  BRA `(.L_x_194) ;  /* 0xfffffff800ec7947 */ /* 0x000fea000383ffff */
.L_x_183:
[----:B0-----:R0:W1:Y:S02]  /*8c10*/  SYNCS.PHASECHK.TRANS64.TRYWAIT P0, [R6+URZ], R3 ;  /* 0x00000003060075a7 */ /* 0x001064000800017f */
[----:B-1----:R-:W-:Y:S05]  /*8c20*/  @!P0 NANOSLEEP.SYNCS 0x989680 ;  /* 0x009896800000895d */ /* 0x002fea0003900000 */
[----:B------:R-:W1:Y:S02]  /*8c30*/  @!P0 SYNCS.PHASECHK.TRANS64 P0, [R6+URZ], R3 ;  /* 0x00000003060085a7 */ /* 0x000e64000800007f */
[----:B-1----:R-:W-:Y:S05]  /*8c40*/  @!P0 BRA `(.L_x_183) ;  /* 0xfffffffc00f08947 */ /* 0x002fea000383ffff */
[----:B------:R-:W-:Y:S05]  /*8c50*/  BRA `(.L_x_195) ;  /* 0xfffffff800fc7947 */ /* 0x000fea000383ffff */
.L_x_184:
[----:B0-----:R0:W1:Y:S02]  /*8c60*/  SYNCS.PHASECHK.TRANS64.TRYWAIT P0, [R7+URZ], R4 ;  /* 0x00000004070075a7 */ /* 0x001064000800017f */
[----:B-1----:R-:W-:Y:S05]  /*8c70*/  @!P0 NANOSLEEP.SYNCS 0x989680 ;  /* 0x009896800000895d */ /* 0x002fea0003900000 */
[----:B------:R-:W1:Y:S02]  /*8c80*/  @!P0 SYNCS.PHASECHK.TRANS64 P0, [R7+URZ], R4 ;  /* 0x00000004070085a7 */ /* 0x000e64000800007f */
[----:B-1----:R-:W-:Y:S05]  /*8c90*/  @!P0 BRA `(.L_x_184) ;  /* 0xfffffffc00f08947 */ /* 0x002fea000383ffff */
[----:B------:R-:W-:Y:S05]  /*8ca0*/  BRA `(.L_x_196) ;  /* 0xfffffffc000c7947 */ /* 0x000fea000383ffff */
.L_x_185:
[----:B-1----:R1:W2:Y:S02]  /*8cb0*/  SYNCS.PHASECHK.TRANS64.TRYWAIT P0, [R6+URZ], R3 ;  /* 0x00000003060075a7 */ /* 0x0022a4000800017f */
[----:B--2---:R-:W-:Y:S05]  /*8cc0*/  @!P0 NANOSLEEP.SYNCS 0x989680 ;  /* 0x009896800000895d */ /* 0x004fea0003900000 */
[----:B------:R-:W2:Y:S02]  /*8cd0*/  @!P0 SYNCS.PHASECHK.TRANS64 P0, [R6+URZ], R3 ;  /* 0x00000003060085a7 */ /* 0x000ea4000800007f */
[----:B--2---:R-:W-:Y:S05]  /*8ce0*/  @!P0 BRA `(.L_x_185) ;  /* 0xfffffffc00f08947 */ /* 0x004fea000383ffff */
[----:B------:R-:W-:Y:S05]  /*8cf0*/  BRA `(.L_x_197) ;  /* 0xfffffffc00147947 */ /* 0x000fea000383ffff */
.L_x_198:
[----:B------:R-:W-:-:S00]  /*8d00*/  BRA `(.L_x_198) ;  /* 0xfffffffc00fc7947 */ /* 0x000fc0000383ffff */
[----:B------:R-:W-:-:S00]  /*8d10*/  NOP ;  /* 0x0000000000007918 */ /* 0x000fc00000000000 */
        /* <DEDUP_REMOVED lines=14> */
.L_x_199:


//--------------------- .nv.global.init           --------------------------
	.section	.nv.global.init,"aw",@progbits
.nv.global.init:
	.type		$str$22,@object
	.size		$str$22,($str$23 - $str$22)
$str$22:
        /*0000*/ 	.byte	0x6b, 0x5f, 0x74, 0x69, 0x6c, 0x65, 0x5f, 0x63, 0x6f, 0x75, 0x6e, 0x74, 0x20, 0x3e, 0x3d, 0x20
        /*0010*/ 	.byte	0x31, 0x00
	.type		$str$23,@object
	.size		$str$23,(__unnamed_1 - $str$23)
$str$23:
        /*0012*/ 	.byte	0x2f, 0x74, 0x6d, 0x70, 0x2f, 0x63, 0x75, 0x74, 0x6c, 0x61, 0x73, 0x73, 0x5f, 0x73, 0x77, 0x65
        /*0022*/ 	.byte	0x65, 0x70, 0x5f, 0x73, 0x72, 0x63, 0x2f, 0x69, 0x6e, 0x63, 0x6c, 0x75, 0x64, 0x65, 0x2f, 0x63
        /*0032*/ 	.byte	0x75, 0x74, 0x6c, 0x61, 0x73, 0x73, 0x2f, 0x67, 0x65, 0x6d, 0x6d, 0x2f, 0x63, 0x6f, 0x6c, 0x6c
        /*0042*/ 	.byte	0x65, 0x63, 0x74, 0x69, 0x76, 0x65, 0x2f, 0x73, 0x6d, 0x39, 0x30, 0x5f, 0x6d, 0x6d, 0x61, 0x5f
        /*0052*/ 	.byte	0x74, 0x6d, 0x61, 0x5f, 0x67, 0x6d, 0x6d, 0x61, 0x5f, 0x73, 0x73, 0x5f, 0x77, 0x61, 0x72, 0x70
        /*0062*/ 	.byte	0x73, 0x70, 0x65, 0x63, 0x69, 0x61, 0x6c, 0x69, 0x7a, 0x65, 0x64, 0x2e, 0x68, 0x70, 0x70, 0x00
	.type		__unnamed_1,@object
	.size		__unnamed_1,(.L_0 - __unnamed_1)
__unnamed_1:
        /*0072*/ 	.byte	0x76, 0x6f, 0x69, 0x64, 0x20, 0x63, 0x75, 0x74, 0x6c, 0x61, 0x73, 0x73, 0x3a, 0x3a, 0x67, 0x65
        /* <DEDUP_REMOVED lines=177> */
        /*0b92*/ 	.byte	0x69, 0x64, 0x65, 0x6e, 0x74, 0x69, 0x74, 0x79, 0x5d, 0x00
.L_0:


//--------------------- .nv.shared._ZN7cutlass13device_kernelINS_4gemm6kernel13GemmUniversalIN4cute5tupleIJiiiiEEENS1_10collective13CollectiveMmaINS1_34MainloopSm90TmaGmmaWarpSpecializedILi5ENS5_IJNS4_1CILi1EEENSA_ILi2EEESB_EEENS1_35KernelTmaWarpSpecializedCooperativeEEENS5_IJNSA_ILi128EEESG_SG_EEENS_10tfloat32_tENS5_IJlSB_lEEESI_SJ_NS4_8TiledMMAINS4_8MMA_AtomIJNS4_4SM904GMMA30MMA_64x128x8_F32TF32TF32_SS_TNILNSN_7ScaleInE1ELSP_1EEEEEENS4_6LayoutINS5_IJSC_SB_SB_EEENS5_IJSB_NSA_ILi0EEESU_EEEEENS5_IJNS4_10UnderscoreESX_SX_EEEEENS4_23SM90_TMA_LOAD_MULTICASTENS4_14ComposedLayoutINS4_7SwizzleILi3ELi4ELi3EEENS4_18smem_ptr_flag_bitsILi32EEENSS_INS5_IJNSA_ILi8EEENSA_ILi32EEEEEENS5_IJS17_SB_EEEEEEEvNS4_8identityENS4_13SM90_TMA_LOADES1B_vS1C_EENS_8epilogue10collective6detail29Sm90TmaWarpSpecializedAdapterINS1G_15DefaultEpilogueISI_SJ_SJ_NS1F_6thread17LinearCombinationISI_Li1EffLNS1K_9ScaleType4KindE0ELNS_15FloatRoundStyleE2ESI_EENS1_15EpilogueDefaultEEEEEvvEEEEvNT_6ParamsE --------------------------
	.section	.nv.shared._ZN7cutlass13device_kernelINS_4gemm6kernel13GemmUniversalIN4cute5tupleIJiiiiEEENS1_10collective13CollectiveMmaINS1_34MainloopSm90TmaGmmaWarpSpecializedILi5ENS5_IJNS4_1CILi1EEENSA_ILi2EEESB_EEENS1_35KernelTmaWarpSpecializedCooperativeEEENS5_IJNSA_ILi128EEESG_SG_EEENS_10tfloat32_tENS5_IJlSB_lEEESI_SJ_NS4_8TiledMMAINS4_8MMA_AtomIJNS4_4SM904GMMA30MMA_64x128x8_F32TF32TF32_SS_TNILNSN_7ScaleInE1ELSP_1EEEEEENS4_6LayoutINS5_IJSC_SB_SB_EEENS5_IJSB_NSA_ILi0EEESU_EEEEENS5_IJNS4_10UnderscoreESX_SX_EEEEENS4_23SM90_TMA_LOAD_MULTICASTENS4_14ComposedLayoutINS4_7SwizzleILi3ELi4ELi3EEENS4_18smem_ptr_flag_bitsILi32EEENSS_INS5_IJNSA_ILi8EEENSA_ILi32EEEEEENS5_IJS17_SB_EEEEEEEvNS4_8identityENS4_13SM90_TMA_LOADES1B_vS1C_EENS_8epilogue10collective6detail29Sm90TmaWarpSpecializedAdapterINS1G_15DefaultEpilogueISI_SJ_SJ_NS1F_6thread17LinearCombinationISI_Li1EffLNS1K_9ScaleType4KindE0ELNS_15FloatRoundStyleE2ESI_EENS1_15EpilogueDefaultEEEEEvvEEEEvNT_6ParamsE,"aw",@nobits
	.sectionflags	@""
	.align	16
	.zero		1024


//--------------------- .nv.shared.reserved.0     --------------------------
	.section	.nv.shared.reserved.0,"aw",@nobits
	.weak		__nv_reservedSMEM_offset_0_alias
	.size		__nv_reservedSMEM_offset_0_alias, 0, 0
	.other		__nv_reservedSMEM_offset_0_alias,@"STO_CUDA_RESERVED_SHARED STV_DEFAULT"
__nv_reservedSMEM_offset_0_alias:
	.zero		0


//--------------------- .nv.global                --------------------------
	.section	.nv.global,"aw",@nobits
.nv.global:
	.type		_ZN39_INTERNAL_69a7dbfa_4_k_cu_a3303b57_60964cute1_E,@object
	.size		_ZN39_INTERNAL_69a7dbfa_4_k_cu_a3303b57_60964cute1_E,(_ZN39_INTERNAL_69a7dbfa_4_k_cu_a3303b57_60964cuda3std3__45__cpo6cbeginE - _ZN39_INTERNAL_69a7dbfa_4_k_cu_a3303b57_60964cute1_E)
_ZN39_INTERNAL_69a7dbfa_4_k_cu_a3303b57_60964cute1_E:
	.zero		1
	.type		_ZN39_INTERNAL_69a7dbfa_4_k_cu_a3303b57_60964cuda3std3__45__cpo6cbeginE,@object
	.size		_ZN39_INTERNAL_69a7dbfa_4_k_cu_a3303b57_60964cuda3std3__45__cpo6cbeginE,(_ZN39_INTERNAL_69a7dbfa_4_k_cu_a3303b57_60964cuda3std3__48in_placeE - _ZN39_INTERNAL_69a7dbfa_4_k_cu_a3303b57_60964cuda3std3__45__cpo6cbeginE)
_ZN39_INTERNAL_69a7dbfa_4_k_cu_a3303b57_60964cuda3std3__45__cpo6cbeginE:
	.zero		1
	.type		_ZN39_INTERNAL_69a7dbfa_4_k_cu_a3303b57_60964cuda3std3__48in_placeE,@object
	.size		_ZN39_INTERNAL_69a7dbfa_4_k_cu_a3303b57_60964cuda3std3__48in_placeE,(_ZN39_INTERNAL_69a7dbfa_4_k_cu_a3303b57_60964cuda3std6ranges3__45__cpo9iter_moveE - _ZN39_INTERNAL_69a7dbfa_4_k_cu_a3303b57_60964cuda3std3__48in_placeE)
_ZN39_INTERNAL_69a7dbfa_4_k_cu_a3303b57_60964cuda3std3__48in_placeE:
	.zero		1
	.type		_ZN39_INTERNAL_69a7dbfa_4_k_cu_a3303b57_60964cuda3std6ranges3__45__cpo9iter_moveE,@object
	.size		_ZN39_INTERNAL_69a7dbfa_4_k_cu_a3303b57_60964cuda3std6ranges3__45__cpo9iter_moveE,(_ZN39_INTERNAL_69a7dbfa_4_k_cu_a3303b57_60964cuda3std3__45__cpo5beginE - _ZN39_INTERNAL_69a7dbfa_4_k_cu_a3303b57_60964cuda3std6ranges3__45__cpo9iter_moveE)
_ZN39_INTERNAL_69a7dbfa_4_k_cu_a3303b57_60964cuda3std6ranges3__45__cpo9iter_moveE:
	.zero		1
	.type		_ZN39_INTERNAL_69a7dbfa_4_k_cu_a3303b57_60964cuda3std3__45__cpo5beginE,@object
	.size		_ZN39_INTERNAL_69a7dbfa_4_k_cu_a3303b57_60964cuda3std3__45__cpo5beginE,(_ZN39_INTERNAL_69a7dbfa_4_k_cu_a3303b57_60964cuda3std3__441_GLOBAL__N__69a7dbfa_4_k_cu_a3303b57_60966ignoreE - _ZN39_INTERNAL_69a7dbfa_4_k_cu_a3303b57_60964cuda3std3__45__cpo5beginE)
_ZN39_INTERNAL_69a7dbfa_4_k_cu_a3303b57_60964cuda3std3__45__cpo5beginE:
	.zero		1
	.type		_ZN39_INTERNAL_69a7dbfa_4_k_cu_a3303b57_60964cuda3std3__441_GLOBAL__N__69a7dbfa_4_k_cu_a3303b57_60966ignoreE,@object
	.size		_ZN39_INTERNAL_69a7dbfa_4_k_cu_a3303b57_60964cuda3std3__441_GLOBAL__N__69a7dbfa_4_k_cu_a3303b57_60966ignoreE,(_ZN39_INTERNAL_69a7dbfa_4_k_cu_a3303b57_60964cute7productE - _ZN39_INTERNAL_69a7dbfa_4_k_cu_a3303b57_60964cuda3std3__441_GLOBAL__N__69a7dbfa_4_k_cu_a3303b57_60966ignoreE)
_ZN39_INTERNAL_69a7dbfa_4_k_cu_a3303b57_60964cuda3std3__441_GLOBAL__N__69a7dbfa_4_k_cu_a3303b57_60966ignoreE:
	.zero		1
	.type		_ZN39_INTERNAL_69a7dbfa_4_k_cu_a3303b57_60964cute7productE,@object
	.size		_ZN39_INTERNAL_69a7dbfa_4_k_cu_a3303b57_60964cute7productE,(_ZN39_INTERNAL_69a7dbfa_4_k_cu_a3303b57_60964cuda3std3__45__cpo3endE - _ZN39_INTERNAL_69a7dbfa_4_k_cu_a3303b57_60964cute7productE)
_ZN39_INTERNAL_69a7dbfa_4_k_cu_a3303b57_60964cute7productE:
	.zero		1
	.type		_ZN39_INTERNAL_69a7dbfa_4_k_cu_a3303b57_60964cuda3std3__45__cpo3endE,@object
	.size		_ZN39_INTERNAL_69a7dbfa_4_k_cu_a3303b57_60964cuda3std3__45__cpo3endE,(_ZN39_INTERNAL_69a7dbfa_4_k_cu_a3303b57_60964cuda3std3__419piecewise_constructE - _ZN39_INTERNAL_69a7dbfa_4_k_cu_a3303b57_60964cuda3std3__45__cpo3endE)
_ZN39_INTERNAL_69a7dbfa_4_k_cu_a3303b57_60964cuda3std3__45__cpo3endE:
	.zero		1
	.type		_ZN39_INTERNAL_69a7dbfa_4_k_cu_a3303b57_60964cuda3std3__419piecewise_constructE,@object
	.size		_ZN39_INTERNAL_69a7dbfa_4_k_cu_a3303b57_60964cuda3std3__419piecewise_constructE,(_ZN39_INTERNAL_69a7dbfa_4_k_cu_a3303b57_60964cuda3std3__45__cpo4cendE - _ZN39_INTERNAL_69a7dbfa_4_k_cu_a3303b57_60964cuda3std3__419piecewise_constructE)
_ZN39_INTERNAL_69a7dbfa_4_k_cu_a3303b57_60964cuda3std3__419piecewise_constructE:
	.zero		1
	.type		_ZN39_INTERNAL_69a7dbfa_4_k_cu_a3303b57_60964cuda3std3__45__cpo4cendE,@object
	.size		_ZN39_INTERNAL_69a7dbfa_4_k_cu_a3303b57_60964cuda3std3__45__cpo4cendE,(_ZN39_INTERNAL_69a7dbfa_4_k_cu_a3303b57_60964cuda3std6ranges3__45__cpo4swapE - _ZN39_INTERNAL_69a7dbfa_4_k_cu_a3303b57_60964cuda3std3__45__cpo4cendE)
_ZN39_INTERNAL_69a7dbfa_4_k_cu_a3303b57_60964cuda3std3__45__cpo4cendE:
	.zero		1
	.type		_ZN39_INTERNAL_69a7dbfa_4_k_cu_a3303b57_60964cuda3std6ranges3__45__cpo4swapE,@object
	.size		_ZN39_INTERNAL_69a7dbfa_4_k_cu_a3303b57_60964cuda3std6ranges3__45__cpo4swapE,(.L_8 - _ZN39_INTERNAL_69a7dbfa_4_k_cu_a3303b57_60964cuda3std6ranges3__45__cpo4swapE)
_ZN39_INTERNAL_69a7dbfa_4_k_cu_a3303b57_60964cuda3std6ranges3__45__cpo4swapE:
	.zero		1
.L_8:


//--------------------- .nv.constant0._ZN7cutlass13device_kernelINS_4gemm6kernel13GemmUniversalIN4cute5tupleIJiiiiEEENS1_10collective13CollectiveMmaINS1_34MainloopSm90TmaGmmaWarpSpecializedILi5ENS5_IJNS4_1CILi1EEENSA_ILi2EEESB_EEENS1_35KernelTmaWarpSpecializedCooperativeEEENS5_IJNSA_ILi128EEESG_SG_EEENS_10tfloat32_tENS5_IJlSB_lEEESI_SJ_NS4_8TiledMMAINS4_8MMA_AtomIJNS4_4SM904GMMA30MMA_64x128x8_F32TF32TF32_SS_TNILNSN_7ScaleInE1ELSP_1EEEEEENS4_6LayoutINS5_IJSC_SB_SB_EEENS5_IJSB_NSA_ILi0EEESU_EEEEENS5_IJNS4_10UnderscoreESX_SX_EEEEENS4_23SM90_TMA_LOAD_MULTICASTENS4_14ComposedLayoutINS4_7SwizzleILi3ELi4ELi3EEENS4_18smem_ptr_flag_bitsILi32EEENSS_INS5_IJNSA_ILi8EEENSA_ILi32EEEEEENS5_IJS17_SB_EEEEEEEvNS4_8identityENS4_13SM90_TMA_LOADES1B_vS1C_EENS_8epilogue10collective6detail29Sm90TmaWarpSpecializedAdapterINS1G_15DefaultEpilogueISI_SJ_SJ_NS1F_6thread17LinearCombinationISI_Li1EffLNS1K_9ScaleType4KindE0ELNS_15FloatRoundStyleE2ESI_EENS1_15EpilogueDefaultEEEEEvvEEEEvNT_6ParamsE --------------------------
	.section	.nv.constant0._ZN7cutlass13device_kernelINS_4gemm6kernel13GemmUniversalIN4cute5tupleIJiiiiEEENS1_10collective13CollectiveMmaINS1_34MainloopSm90TmaGmmaWarpSpecializedILi5ENS5_IJNS4_1CILi1EEENSA_ILi2EEESB_EEENS1_35KernelTmaWarpSpecializedCooperativeEEENS5_IJNSA_ILi128EEESG_SG_EEENS_10tfloat32_tENS5_IJlSB_lEEESI_SJ_NS4_8TiledMMAINS4_8MMA_AtomIJNS4_4SM904GMMA30MMA_64x128x8_F32TF32TF32_SS_TNILNSN_7ScaleInE1ELSP_1EEEEEENS4_6LayoutINS5_IJSC_SB_SB_EEENS5_IJSB_NSA_ILi0EEESU_EEEEENS5_IJNS4_10UnderscoreESX_SX_EEEEENS4_23SM90_TMA_LOAD_MULTICASTENS4_14ComposedLayoutINS4_7SwizzleILi3ELi4ELi3EEENS4_18smem_ptr_flag_bitsILi32EEENSS_INS5_IJNSA_ILi8EEENSA_ILi32EEEEEENS5_IJS17_SB_EEEEEEEvNS4_8identityENS4_13SM90_TMA_LOADES1B_vS1C_EENS_8epilogue10collective6detail29Sm90TmaWarpSpecializedAdapterINS1G_15DefaultEpilogueISI_SJ_SJ_NS1F_6thread17LinearCombinationISI_Li1EffLNS1K_9ScaleType4KindE0ELNS_15FloatRoundStyleE2ESI_EENS1_15EpilogueDefaultEEEEEvvEEEEvNT_6ParamsE,"a",@progbits
	.sectionflags	@""
	.align	4
.nv.constant0._ZN7cutlass13device_kernelINS_4gemm6kernel13GemmUniversalIN4cute5tupleIJiiiiEEENS1_10collective13CollectiveMmaINS1_34MainloopSm90TmaGmmaWarpSpecializedILi5ENS5_IJNS4_1CILi1EEENSA_ILi2EEESB_EEENS1_35KernelTmaWarpSpecializedCooperativeEEENS5_IJNSA_ILi128EEESG_SG_EEENS_10tfloat32_tENS5_IJlSB_lEEESI_SJ_NS4_8TiledMMAINS4_8MMA_AtomIJNS4_4SM904GMMA30MMA_64x128x8_F32TF32TF32_SS_TNILNSN_7ScaleInE1ELSP_1EEEEEENS4_6LayoutINS5_IJSC_SB_SB_EEENS5_IJSB_NSA_ILi0EEESU_EEEEENS5_IJNS4_10UnderscoreESX_SX_EEEEENS4_23SM90_TMA_LOAD_MULTICASTENS4_14ComposedLayoutINS4_7SwizzleILi3ELi4ELi3EEENS4_18smem_ptr_flag_bitsILi32EEENSS_INS5_IJNSA_ILi8EEENSA_ILi32EEEEEENS5_IJS17_SB_EEEEEEEvNS4_8identityENS4_13SM90_TMA_LOADES1B_vS1C_EENS_8epilogue10collective6detail29Sm90TmaWarpSpecializedAdapterINS1G_15DefaultEpilogueISI_SJ_SJ_NS1F_6thread17LinearCombinationISI_Li1EffLNS1K_9ScaleType4KindE0ELNS_15FloatRoundStyleE2ESI_EENS1_15EpilogueDefaultEEEEEvvEEEEvNT_6ParamsE:
	.zero		1664


//--------------------- SYMBOLS --------------------------

	.type		.nv.reservedSmem.offset0,@object
	.size		.nv.reservedSmem.offset0,0x4
	.type		__assertfail,@function
